//
// Generated by NVIDIA NVVM Compiler
//
// Compiler Build ID: CL-36424714
// Cuda compilation tools, release 13.0, V13.0.88
// Based on NVVM 20.0.0
//

.version 9.0
.target sm_100
.address_size 64

	// .globl	_Z9radixsortPjS_S_S_jj
.extern .shared .align 16 .b8 array[];

.visible .entry _Z9radixsortPjS_S_S_jj(
	.param .u64 .ptr .align 1 _Z9radixsortPjS_S_S_jj_param_0,
	.param .u64 .ptr .align 1 _Z9radixsortPjS_S_S_jj_param_1,
	.param .u64 .ptr .align 1 _Z9radixsortPjS_S_S_jj_param_2,
	.param .u64 .ptr .align 1 _Z9radixsortPjS_S_S_jj_param_3,
	.param .u32 _Z9radixsortPjS_S_S_jj_param_4,
	.param .u32 _Z9radixsortPjS_S_S_jj_param_5
)
{
	.reg .pred 	%p<26>;
	.reg .b32 	%r<345>;
	.reg .b64 	%rd<58>;

	ld.param.u64 	%rd10, [_Z9radixsortPjS_S_S_jj_param_0];
	ld.param.u64 	%rd11, [_Z9radixsortPjS_S_S_jj_param_1];
	ld.param.u64 	%rd12, [_Z9radixsortPjS_S_S_jj_param_2];
	ld.param.u64 	%rd13, [_Z9radixsortPjS_S_S_jj_param_3];
	ld.param.u32 	%r51, [_Z9radixsortPjS_S_S_jj_param_4];
	ld.param.u32 	%r48, [_Z9radixsortPjS_S_S_jj_param_5];
	cvta.to.global.u64 	%rd1, %rd11;
	cvta.to.global.u64 	%rd2, %rd13;
	cvta.to.global.u64 	%rd3, %rd10;
	cvta.to.global.u64 	%rd4, %rd12;
	mov.u32 	%r1, %tid.x;
	div.u32 	%r52, %r51, %r48;
	mul.lo.s32 	%r53, %r52, %r48;
	sub.s32 	%r54, %r51, %r53;
	setp.gt.u32 	%p1, %r54, %r1;
	add.s32 	%r55, %r52, 1;
	mul.lo.s32 	%r56, %r52, %r1;
	add.s32 	%r57, %r56, %r1;
	add.s32 	%r58, %r54, %r56;
	selp.b32 	%r2, %r55, %r52, %p1;
	selp.b32 	%r3, %r57, %r58, %p1;
	shl.b32 	%r4, %r1, 8;
	add.s32 	%r5, %r3, %r2;
	shl.b32 	%r59, %r48, 8;
	add.s32 	%r6, %r59, -256;
	shl.b32 	%r60, %r1, 1;
	or.b32  	%r7, %r60, 1;
	shr.u32 	%r8, %r48, 1;
	sub.s32 	%r9, %r7, %r1;
	add.s32 	%r10, %r60, 3;
	add.s32 	%r11, %r2, -1;
	mul.wide.u32 	%rd14, %r3, 4;
	add.s64 	%rd5, %rd3, %rd14;
	min.u32 	%r61, %r1, %r54;
	add.s32 	%r62, %r2, %r61;
	add.s32 	%r63, %r62, %r56;
	add.s32 	%r12, %r11, %r3;
	min.s32 	%r64, %r12, %r3;
	sub.s32 	%r65, %r63, %r64;
	sub.s32 	%r13, %r12, %r64;
	and.b32  	%r14, %r65, 3;
	shl.b32 	%r66, %r1, 10;
	mov.u32 	%r67, array;
	add.s32 	%r15, %r67, %r66;
	mov.b32 	%r333, 1;
	mov.b32 	%r332, 3;
$L__BB0_1:
	mov.u32 	%r16, %r332;
	mov.b32 	%r335, 64;
$L__BB0_2:
	add.s32 	%r69, %r15, %r335;
	mov.b32 	%r70, 0;
	st.volatile.shared.u32 	[%r69+-64], %r70;
	st.volatile.shared.u32 	[%r69+-60], %r70;
	st.volatile.shared.u32 	[%r69+-56], %r70;
	st.volatile.shared.u32 	[%r69+-52], %r70;
	st.volatile.shared.u32 	[%r69+-48], %r70;
	st.volatile.shared.u32 	[%r69+-44], %r70;
	st.volatile.shared.u32 	[%r69+-40], %r70;
	st.volatile.shared.u32 	[%r69+-36], %r70;
	st.volatile.shared.u32 	[%r69+-32], %r70;
	st.volatile.shared.u32 	[%r69+-28], %r70;
	st.volatile.shared.u32 	[%r69+-24], %r70;
	st.volatile.shared.u32 	[%r69+-20], %r70;
	st.volatile.shared.u32 	[%r69+-16], %r70;
	st.volatile.shared.u32 	[%r69+-12], %r70;
	st.volatile.shared.u32 	[%r69+-8], %r70;
	st.volatile.shared.u32 	[%r69+-4], %r70;
	st.volatile.shared.u32 	[%r69], %r70;
	st.volatile.shared.u32 	[%r69+4], %r70;
	st.volatile.shared.u32 	[%r69+8], %r70;
	st.volatile.shared.u32 	[%r69+12], %r70;
	st.volatile.shared.u32 	[%r69+16], %r70;
	st.volatile.shared.u32 	[%r69+20], %r70;
	st.volatile.shared.u32 	[%r69+24], %r70;
	st.volatile.shared.u32 	[%r69+28], %r70;
	st.volatile.shared.u32 	[%r69+32], %r70;
	st.volatile.shared.u32 	[%r69+36], %r70;
	st.volatile.shared.u32 	[%r69+40], %r70;
	st.volatile.shared.u32 	[%r69+44], %r70;
	st.volatile.shared.u32 	[%r69+48], %r70;
	st.volatile.shared.u32 	[%r69+52], %r70;
	st.volatile.shared.u32 	[%r69+56], %r70;
	st.volatile.shared.u32 	[%r69+60], %r70;
	add.s32 	%r335, %r335, 128;
	setp.eq.s32 	%p2, %r335, 1088;
	@%p2 bra 	$L__BB0_3;
	bra.uni 	$L__BB0_2;
$L__BB0_3:
	setp.ge.u32 	%p3, %r3, %r5;
	@%p3 bra 	$L__BB0_9;
	and.b32  	%r18, %r2, 3;
	setp.eq.s32 	%p4, %r18, 0;
	add.s32 	%r71, %r333, -1;
	not.b32 	%r72, %r333;
	and.b32  	%r73, %r72, %r71;
	popc.b32 	%r19, %r73;
	mov.u32 	%r334, %r3;
	@%p4 bra 	$L__BB0_8;
	add.s32 	%r334, %r3, 1;
	setp.eq.s32 	%p5, %r18, 1;
	ld.global.u32 	%r74, [%rd5];
	mul.wide.u32 	%rd15, %r3, 4;
	add.s64 	%rd6, %rd4, %rd15;
	st.global.u32 	[%rd6], %r74;
	add.s64 	%rd16, %rd1, %rd15;
	ld.global.u32 	%r75, [%rd16];
	add.s64 	%rd7, %rd2, %rd15;
	st.global.u32 	[%rd7], %r75;
	ld.global.u32 	%r76, [%rd6];
	shr.u32 	%r77, %r76, %r19;
	and.b32  	%r78, %r77, 255;
	add.s32 	%r79, %r4, %r78;
	shl.b32 	%r80, %r79, 2;
	mov.u32 	%r81, array;
	add.s32 	%r82, %r81, %r80;
	ld.volatile.shared.u32 	%r83, [%r82];
	add.s32 	%r84, %r83, 1;
	st.volatile.shared.u32 	[%r82], %r84;
	@%p5 bra 	$L__BB0_8;
	add.s32 	%r334, %r3, 2;
	setp.eq.s32 	%p6, %r18, 2;
	ld.global.u32 	%r86, [%rd5+4];
	st.global.u32 	[%rd6+4], %r86;
	mul.wide.u32 	%rd17, %r3, 4;
	add.s64 	%rd18, %rd1, %rd17;
	ld.global.u32 	%r87, [%rd18+4];
	st.global.u32 	[%rd7+4], %r87;
	ld.global.u32 	%r88, [%rd6+4];
	shr.u32 	%r89, %r88, %r19;
	and.b32  	%r90, %r89, 255;
	add.s32 	%r91, %r4, %r90;
	shl.b32 	%r92, %r91, 2;
	add.s32 	%r94, %r81, %r92;
	ld.volatile.shared.u32 	%r95, [%r94];
	add.s32 	%r96, %r95, 1;
	st.volatile.shared.u32 	[%r94], %r96;
	@%p6 bra 	$L__BB0_8;
	add.s32 	%r334, %r3, 3;
	ld.global.u32 	%r97, [%rd5+8];
	st.global.u32 	[%rd6+8], %r97;
	ld.global.u32 	%r98, [%rd18+8];
	st.global.u32 	[%rd7+8], %r98;
	ld.global.u32 	%r99, [%rd6+8];
	shr.u32 	%r100, %r99, %r19;
	and.b32  	%r101, %r100, 255;
	add.s32 	%r102, %r4, %r101;
	shl.b32 	%r103, %r102, 2;
	mov.u32 	%r104, array;
	add.s32 	%r105, %r104, %r103;
	ld.volatile.shared.u32 	%r106, [%r105];
	add.s32 	%r107, %r106, 1;
	st.volatile.shared.u32 	[%r105], %r107;
$L__BB0_8:
	setp.lt.u32 	%p7, %r11, 3;
	@%p7 bra 	$L__BB0_9;
	bra.uni 	$L__BB0_33;
$L__BB0_9:
	mov.b32 	%r338, 0;
$L__BB0_10:
	setp.ne.s32 	%p9, %r1, 0;
	setp.eq.s32 	%p10, %r338, 0;
	or.pred  	%p11, %p9, %p10;
	@%p11 bra 	$L__BB0_12;
	add.s32 	%r150, %r6, %r338;
	shl.b32 	%r151, %r150, 2;
	mov.u32 	%r152, array;
	add.s32 	%r153, %r152, %r151;
	ld.volatile.shared.u32 	%r154, [%r153+-4];
	shl.b32 	%r155, %r338, 2;
	add.s32 	%r156, %r152, %r155;
	ld.volatile.shared.u32 	%r157, [%r156];
	add.s32 	%r158, %r157, %r154;
	st.volatile.shared.u32 	[%r156], %r158;
$L__BB0_12:
	setp.lt.u32 	%p12, %r48, 2;
	mov.b32 	%r343, 0;
	@%p12 bra 	$L__BB0_18;
	mov.b32 	%r340, 1;
	mov.u32 	%r339, %r48;
$L__BB0_14:
	mov.u32 	%r34, %r340;
	shr.u32 	%r35, %r339, 1;
	bar.sync 	0;
	setp.ge.u32 	%p13, %r1, %r35;
	@%p13 bra 	$L__BB0_16;
	mad.lo.s32 	%r161, %r34, %r7, 16777215;
	shl.b32 	%r162, %r161, 8;
	add.s32 	%r163, %r162, %r338;
	shl.b32 	%r164, %r163, 2;
	mov.u32 	%r165, array;
	add.s32 	%r166, %r165, %r164;
	ld.volatile.shared.u32 	%r167, [%r166];
	add.s32 	%r168, %r161, %r34;
	shl.b32 	%r169, %r168, 8;
	add.s32 	%r170, %r169, %r338;
	shl.b32 	%r171, %r170, 2;
	add.s32 	%r172, %r165, %r171;
	ld.volatile.shared.u32 	%r173, [%r172];
	add.s32 	%r174, %r173, %r167;
	st.volatile.shared.u32 	[%r172], %r174;
$L__BB0_16:
	shl.b32 	%r340, %r34, 1;
	setp.gt.u32 	%p14, %r339, 3;
	mov.u32 	%r339, %r35;
	@%p14 bra 	$L__BB0_14;
	and.b32  	%r343, %r34, 2147483647;
$L__BB0_18:
	setp.lt.u32 	%p15, %r48, 4;
	@%p15 bra 	$L__BB0_23;
	mov.b32 	%r342, 1;
$L__BB0_20:
	shr.u32 	%r41, %r343, 1;
	bar.sync 	0;
	setp.ge.u32 	%p16, %r1, %r342;
	@%p16 bra 	$L__BB0_22;
	and.b32  	%r176, %r343, 4194302;
	mul.lo.s32 	%r177, %r176, %r9;
	shl.b32 	%r178, %r177, 8;
	mul.lo.s32 	%r179, %r41, %r10;
	shl.b32 	%r180, %r179, 8;
	add.s32 	%r181, %r178, %r338;
	shl.b32 	%r182, %r181, 2;
	mov.u32 	%r183, array;
	add.s32 	%r184, %r182, %r183;
	ld.volatile.shared.u32 	%r185, [%r184+-1024];
	add.s32 	%r186, %r180, %r338;
	shl.b32 	%r187, %r186, 2;
	add.s32 	%r188, %r187, %r183;
	ld.volatile.shared.u32 	%r189, [%r188+-1024];
	add.s32 	%r190, %r189, %r185;
	st.volatile.shared.u32 	[%r188+-1024], %r190;
$L__BB0_22:
	shl.b32 	%r191, %r342, 1;
	or.b32  	%r342, %r191, 1;
	setp.lt.u32 	%p17, %r342, %r8;
	mov.u32 	%r343, %r41;
	@%p17 bra 	$L__BB0_20;
$L__BB0_23:
	bar.sync 	0;
	add.s32 	%r338, %r338, 1;
	setp.eq.s32 	%p18, %r338, 256;
	@%p18 bra 	$L__BB0_24;
	bra.uni 	$L__BB0_10;
$L__BB0_24:
	setp.lt.s32 	%p19, %r2, 1;
	@%p19 bra 	$L__BB0_31;
	setp.eq.s32 	%p20, %r14, 0;
	add.s32 	%r192, %r333, -1;
	not.b32 	%r193, %r333;
	and.b32  	%r194, %r193, %r192;
	popc.b32 	%r28, %r194;
	mov.u32 	%r337, %r5;
	@%p20 bra 	$L__BB0_29;
	setp.eq.s32 	%p21, %r14, 1;
	bar.sync 	0;
	mul.wide.s32 	%rd26, %r5, 4;
	add.s64 	%rd8, %rd4, %rd26;
	ld.global.u32 	%r195, [%rd8+-4];
	shr.u32 	%r196, %r195, %r28;
	and.b32  	%r197, %r196, 255;
	add.s32 	%r198, %r4, %r197;
	shl.b32 	%r199, %r198, 2;
	mov.u32 	%r200, array;
	add.s32 	%r201, %r200, %r199;
	ld.volatile.shared.u32 	%r202, [%r201];
	add.s32 	%r203, %r202, -1;
	mul.wide.u32 	%rd27, %r203, 4;
	add.s64 	%rd28, %rd3, %rd27;
	st.global.u32 	[%rd28], %r195;
	add.s64 	%rd9, %rd2, %rd26;
	ld.global.u32 	%r204, [%rd9+-4];
	ld.volatile.shared.u32 	%r205, [%r201];
	add.s32 	%r206, %r205, -1;
	mul.wide.u32 	%rd29, %r206, 4;
	add.s64 	%rd30, %rd1, %rd29;
	st.global.u32 	[%rd30], %r204;
	ld.global.u32 	%r207, [%rd8+-4];
	shr.u32 	%r208, %r207, %r28;
	and.b32  	%r209, %r208, 255;
	add.s32 	%r210, %r4, %r209;
	shl.b32 	%r211, %r210, 2;
	add.s32 	%r212, %r200, %r211;
	ld.volatile.shared.u32 	%r213, [%r212];
	add.s32 	%r214, %r213, -1;
	st.volatile.shared.u32 	[%r212], %r214;
	mov.u32 	%r337, %r12;
	@%p21 bra 	$L__BB0_29;
	add.s32 	%r337, %r12, -1;
	setp.eq.s32 	%p22, %r14, 2;
	bar.sync 	0;
	ld.global.u32 	%r215, [%rd8+-8];
	shr.u32 	%r216, %r215, %r28;
	and.b32  	%r217, %r216, 255;
	add.s32 	%r218, %r4, %r217;
	shl.b32 	%r219, %r218, 2;
	mov.u32 	%r220, array;
	add.s32 	%r221, %r220, %r219;
	ld.volatile.shared.u32 	%r222, [%r221];
	add.s32 	%r223, %r222, -1;
	mul.wide.u32 	%rd31, %r223, 4;
	add.s64 	%rd32, %rd3, %rd31;
	st.global.u32 	[%rd32], %r215;
	ld.global.u32 	%r224, [%rd9+-8];
	ld.volatile.shared.u32 	%r225, [%r221];
	add.s32 	%r226, %r225, -1;
	mul.wide.u32 	%rd33, %r226, 4;
	add.s64 	%rd34, %rd1, %rd33;
	st.global.u32 	[%rd34], %r224;
	ld.global.u32 	%r227, [%rd8+-8];
	shr.u32 	%r228, %r227, %r28;
	and.b32  	%r229, %r228, 255;
	add.s32 	%r230, %r4, %r229;
	shl.b32 	%r231, %r230, 2;
	add.s32 	%r232, %r220, %r231;
	ld.volatile.shared.u32 	%r233, [%r232];
	add.s32 	%r234, %r233, -1;
	st.volatile.shared.u32 	[%r232], %r234;
	@%p22 bra 	$L__BB0_29;
	add.s32 	%r337, %r12, -2;
	bar.sync 	0;
	ld.global.u32 	%r235, [%rd8+-12];
	shr.u32 	%r236, %r235, %r28;
	and.b32  	%r237, %r236, 255;
	add.s32 	%r238, %r4, %r237;
	shl.b32 	%r239, %r238, 2;
	mov.u32 	%r240, array;
	add.s32 	%r241, %r240, %r239;
	ld.volatile.shared.u32 	%r242, [%r241];
	add.s32 	%r243, %r242, -1;
	mul.wide.u32 	%rd35, %r243, 4;
	add.s64 	%rd36, %rd3, %rd35;
	st.global.u32 	[%rd36], %r235;
	ld.global.u32 	%r244, [%rd9+-12];
	ld.volatile.shared.u32 	%r245, [%r241];
	add.s32 	%r246, %r245, -1;
	mul.wide.u32 	%rd37, %r246, 4;
	add.s64 	%rd38, %rd1, %rd37;
	st.global.u32 	[%rd38], %r244;
	ld.global.u32 	%r247, [%rd8+-12];
	shr.u32 	%r248, %r247, %r28;
	and.b32  	%r249, %r248, 255;
	add.s32 	%r250, %r4, %r249;
	shl.b32 	%r251, %r250, 2;
	add.s32 	%r252, %r240, %r251;
	ld.volatile.shared.u32 	%r253, [%r252];
	add.s32 	%r254, %r253, -1;
	st.volatile.shared.u32 	[%r252], %r254;
$L__BB0_29:
	setp.lt.u32 	%p23, %r13, 3;
	@%p23 bra 	$L__BB0_31;
$L__BB0_30:
	bar.sync 	0;
	mul.wide.s32 	%rd39, %r337, 4;
	add.s64 	%rd40, %rd4, %rd39;
	ld.global.u32 	%r255, [%rd40+-4];
	shr.u32 	%r256, %r255, %r28;
	and.b32  	%r257, %r256, 255;
	add.s32 	%r258, %r4, %r257;
	shl.b32 	%r259, %r258, 2;
	mov.u32 	%r260, array;
	add.s32 	%r261, %r260, %r259;
	ld.volatile.shared.u32 	%r262, [%r261];
	add.s32 	%r263, %r262, -1;
	mul.wide.u32 	%rd41, %r263, 4;
	add.s64 	%rd42, %rd3, %rd41;
	st.global.u32 	[%rd42], %r255;
	add.s64 	%rd43, %rd2, %rd39;
	ld.global.u32 	%r264, [%rd43+-4];
	ld.volatile.shared.u32 	%r265, [%r261];
	add.s32 	%r266, %r265, -1;
	mul.wide.u32 	%rd44, %r266, 4;
	add.s64 	%rd45, %rd1, %rd44;
	st.global.u32 	[%rd45], %r264;
	ld.global.u32 	%r267, [%rd40+-4];
	shr.u32 	%r268, %r267, %r28;
	and.b32  	%r269, %r268, 255;
	add.s32 	%r270, %r4, %r269;
	shl.b32 	%r271, %r270, 2;
	add.s32 	%r272, %r260, %r271;
	ld.volatile.shared.u32 	%r273, [%r272];
	add.s32 	%r274, %r273, -1;
	st.volatile.shared.u32 	[%r272], %r274;
	bar.sync 	0;
	ld.global.u32 	%r275, [%rd40+-8];
	shr.u32 	%r276, %r275, %r28;
	and.b32  	%r277, %r276, 255;
	add.s32 	%r278, %r4, %r277;
	shl.b32 	%r279, %r278, 2;
	add.s32 	%r280, %r260, %r279;
	ld.volatile.shared.u32 	%r281, [%r280];
	add.s32 	%r282, %r281, -1;
	mul.wide.u32 	%rd46, %r282, 4;
	add.s64 	%rd47, %rd3, %rd46;
	st.global.u32 	[%rd47], %r275;
	ld.global.u32 	%r283, [%rd43+-8];
	ld.volatile.shared.u32 	%r284, [%r280];
	add.s32 	%r285, %r284, -1;
	mul.wide.u32 	%rd48, %r285, 4;
	add.s64 	%rd49, %rd1, %rd48;
	st.global.u32 	[%rd49], %r283;
	ld.global.u32 	%r286, [%rd40+-8];
	shr.u32 	%r287, %r286, %r28;
	and.b32  	%r288, %r287, 255;
	add.s32 	%r289, %r4, %r288;
	shl.b32 	%r290, %r289, 2;
	add.s32 	%r291, %r260, %r290;
	ld.volatile.shared.u32 	%r292, [%r291];
	add.s32 	%r293, %r292, -1;
	st.volatile.shared.u32 	[%r291], %r293;
	bar.sync 	0;
	ld.global.u32 	%r294, [%rd40+-12];
	shr.u32 	%r295, %r294, %r28;
	and.b32  	%r296, %r295, 255;
	add.s32 	%r297, %r4, %r296;
	shl.b32 	%r298, %r297, 2;
	add.s32 	%r299, %r260, %r298;
	ld.volatile.shared.u32 	%r300, [%r299];
	add.s32 	%r301, %r300, -1;
	mul.wide.u32 	%rd50, %r301, 4;
	add.s64 	%rd51, %rd3, %rd50;
	st.global.u32 	[%rd51], %r294;
	ld.global.u32 	%r302, [%rd43+-12];
	ld.volatile.shared.u32 	%r303, [%r299];
	add.s32 	%r304, %r303, -1;
	mul.wide.u32 	%rd52, %r304, 4;
	add.s64 	%rd53, %rd1, %rd52;
	st.global.u32 	[%rd53], %r302;
	ld.global.u32 	%r305, [%rd40+-12];
	shr.u32 	%r306, %r305, %r28;
	and.b32  	%r307, %r306, 255;
	add.s32 	%r308, %r4, %r307;
	shl.b32 	%r309, %r308, 2;
	add.s32 	%r310, %r260, %r309;
	ld.volatile.shared.u32 	%r311, [%r310];
	add.s32 	%r312, %r311, -1;
	st.volatile.shared.u32 	[%r310], %r312;
	add.s32 	%r337, %r337, -4;
	bar.sync 	0;
	ld.global.u32 	%r313, [%rd40+-16];
	shr.u32 	%r314, %r313, %r28;
	and.b32  	%r315, %r314, 255;
	add.s32 	%r316, %r4, %r315;
	shl.b32 	%r317, %r316, 2;
	add.s32 	%r318, %r260, %r317;
	ld.volatile.shared.u32 	%r319, [%r318];
	add.s32 	%r320, %r319, -1;
	mul.wide.u32 	%rd54, %r320, 4;
	add.s64 	%rd55, %rd3, %rd54;
	st.global.u32 	[%rd55], %r313;
	ld.global.u32 	%r321, [%rd43+-16];
	ld.volatile.shared.u32 	%r322, [%r318];
	add.s32 	%r323, %r322, -1;
	mul.wide.u32 	%rd56, %r323, 4;
	add.s64 	%rd57, %rd1, %rd56;
	st.global.u32 	[%rd57], %r321;
	ld.global.u32 	%r324, [%rd40+-16];
	shr.u32 	%r325, %r324, %r28;
	and.b32  	%r326, %r325, 255;
	add.s32 	%r327, %r4, %r326;
	shl.b32 	%r328, %r327, 2;
	add.s32 	%r329, %r260, %r328;
	ld.volatile.shared.u32 	%r330, [%r329];
	add.s32 	%r331, %r330, -1;
	st.volatile.shared.u32 	[%r329], %r331;
	setp.gt.s32 	%p24, %r337, %r3;
	@%p24 bra 	$L__BB0_30;
$L__BB0_31:
	shl.b32 	%r333, %r333, 8;
	bar.sync 	0;
	add.s32 	%r332, %r16, -1;
	setp.ne.s32 	%p25, %r16, 0;
	@%p25 bra 	$L__BB0_1;
	ret;
$L__BB0_33:
	mul.wide.u32 	%rd21, %r334, 4;
	add.s64 	%rd22, %rd3, %rd21;
	ld.global.u32 	%r108, [%rd22];
	add.s64 	%rd23, %rd4, %rd21;
	st.global.u32 	[%rd23], %r108;
	add.s64 	%rd24, %rd1, %rd21;
	ld.global.u32 	%r109, [%rd24];
	add.s64 	%rd25, %rd2, %rd21;
	st.global.u32 	[%rd25], %r109;
	ld.global.u32 	%r110, [%rd23];
	shr.u32 	%r111, %r110, %r19;
	and.b32  	%r112, %r111, 255;
	add.s32 	%r113, %r4, %r112;
	shl.b32 	%r114, %r113, 2;
	mov.u32 	%r115, array;
	add.s32 	%r116, %r115, %r114;
	ld.volatile.shared.u32 	%r117, [%r116];
	add.s32 	%r118, %r117, 1;
	st.volatile.shared.u32 	[%r116], %r118;
	ld.global.u32 	%r119, [%rd22+4];
	st.global.u32 	[%rd23+4], %r119;
	ld.global.u32 	%r120, [%rd24+4];
	st.global.u32 	[%rd25+4], %r120;
	ld.global.u32 	%r121, [%rd23+4];
	shr.u32 	%r122, %r121, %r19;
	and.b32  	%r123, %r122, 255;
	add.s32 	%r124, %r4, %r123;
	shl.b32 	%r125, %r124, 2;
	add.s32 	%r126, %r115, %r125;
	ld.volatile.shared.u32 	%r127, [%r126];
	add.s32 	%r128, %r127, 1;
	st.volatile.shared.u32 	[%r126], %r128;
	ld.global.u32 	%r129, [%rd22+8];
	st.global.u32 	[%rd23+8], %r129;
	ld.global.u32 	%r130, [%rd24+8];
	st.global.u32 	[%rd25+8], %r130;
	ld.global.u32 	%r131, [%rd23+8];
	shr.u32 	%r132, %r131, %r19;
	and.b32  	%r133, %r132, 255;
	add.s32 	%r134, %r4, %r133;
	shl.b32 	%r135, %r134, 2;
	add.s32 	%r136, %r115, %r135;
	ld.volatile.shared.u32 	%r137, [%r136];
	add.s32 	%r138, %r137, 1;
	st.volatile.shared.u32 	[%r136], %r138;
	ld.global.u32 	%r139, [%rd22+12];
	st.global.u32 	[%rd23+12], %r139;
	ld.global.u32 	%r140, [%rd24+12];
	st.global.u32 	[%rd25+12], %r140;
	ld.global.u32 	%r141, [%rd23+12];
	shr.u32 	%r142, %r141, %r19;
	and.b32  	%r143, %r142, 255;
	add.s32 	%r144, %r4, %r143;
	shl.b32 	%r145, %r144, 2;
	add.s32 	%r146, %r115, %r145;
	ld.volatile.shared.u32 	%r147, [%r146];
	add.s32 	%r148, %r147, 1;
	st.volatile.shared.u32 	[%r146], %r148;
	add.s32 	%r334, %r334, 4;
	setp.eq.s32 	%p8, %r334, %r5;
	@%p8 bra 	$L__BB0_9;
	bra.uni 	$L__BB0_33;

}


// ===== COMPILED SASS (sm_100) =====

	.target	sm_100

	.elftype	@"ET_EXEC"


//--------------------- .note.nv.tkinfo           --------------------------
	.section	.note.nv.tkinfo,"",@"SHT_NOTE"
	.sectionflags	@"SHF_NOTE_NV_TKINFO"
	.tkinfo
        /*0018*/ 	.word	0x00000002
        /*0030*/ 	.string	""
        /*0030*/ 	.string	"ptxas"
        /*0030*/ 	.string	"Cuda compilation tools, release 13.0, V13.0.88"
        /*0030*/ 	.string	"Build cuda_13.0.r13.0/compiler.36424714_0"
        /*0030*/ 	.string	"-arch sm_100 -m 64 "



//--------------------- .note.nv.cuinfo           --------------------------
	.section	.note.nv.cuinfo,"",@"SHT_NOTE"
	.sectionflags	@"SHF_NOTE_NV_CUINFO"
        /*0018*/ 	.short	0x0002
        /*001a*/ 	.short	0x0064
        /*001c*/ 	.short	0x0082
	.zero		2


//--------------------- .nv.info                  --------------------------
	.section	.nv.info,"",@"SHT_CUDA_INFO"
	.align	4


	//----- nvinfo : EIATTR_REGCOUNT
	.align		4
        /*0000*/ 	.byte	0x04, 0x2f
        /*0002*/ 	.short	(.L_1 - .L_0)
	.align		4
.L_0:
        /*0004*/ 	.word	index@(_Z9radixsortPjS_S_S_jj)
        /*0008*/ 	.word	0x00000020


	//----- nvinfo : EIATTR_FRAME_SIZE
	.align		4
.L_1:
        /*000c*/ 	.byte	0x04, 0x11
        /*000e*/ 	.short	(.L_3 - .L_2)
	.align		4
.L_2:
        /*0010*/ 	.word	index@(_Z9radixsortPjS_S_S_jj)
        /*0014*/ 	.word	0x00000000


	//----- nvinfo : EIATTR_MIN_STACK_SIZE
	.align		4
.L_3:
        /*0018*/ 	.byte	0x04, 0x12
        /*001a*/ 	.short	(.L_5 - .L_4)
	.align		4
.L_4:
        /*001c*/ 	.word	index@(_Z9radixsortPjS_S_S_jj)
        /*0020*/ 	.word	0x00000000
.L_5:


//--------------------- .nv.compat                --------------------------
	.section	.nv.compat,"",@"SHT_CUDA_COMPAT_INFO"
	.align	4
        /*0000*/ 	.byte	0x02, 0x09, 0x00, 0x00, 0x02, 0x02, 0x01, 0x00, 0x02, 0x05, 0x05, 0x00, 0x03, 0x07, 0x01, 0x01
        /*0010*/ 	.byte	0x02, 0x03, 0x00, 0x00, 0x02, 0x06, 0x01, 0x00, 0x04, 0x0b, 0x08, 0x00, 0x09, 0x00, 0x00, 0x00
        /*0020*/ 	.byte	0x00, 0x00, 0x00, 0x00


//--------------------- .nv.info._Z9radixsortPjS_S_S_jj --------------------------
	.section	.nv.info._Z9radixsortPjS_S_S_jj,"",@"SHT_CUDA_INFO"
	.sectionflags	@""
	.align	4


	//----- nvinfo : EIATTR_CUDA_API_VERSION
	.align		4
        /*0000*/ 	.byte	0x04, 0x37
        /*0002*/ 	.short	(.L_7 - .L_6)
.L_6:
        /*0004*/ 	.word	0x00000082


	//----- nvinfo : EIATTR_KPARAM_INFO
	.align		4
.L_7:
        /*0008*/ 	.byte	0x04, 0x17
        /*000a*/ 	.short	(.L_9 - .L_8)
.L_8:
        /*000c*/ 	.word	0x00000000
        /*0010*/ 	.short	0x0005
        /*0012*/ 	.short	0x0024
        /*0014*/ 	.byte	0x00, 0xf0, 0x11, 0x00


	//----- nvinfo : EIATTR_KPARAM_INFO
	.align		4
.L_9:
        /*0018*/ 	.byte	0x04, 0x17
        /*001a*/ 	.short	(.L_11 - .L_10)
.L_10:
        /*001c*/ 	.word	0x00000000
        /*0020*/ 	.short	0x0004
        /*0022*/ 	.short	0x0020
        /*0024*/ 	.byte	0x00, 0xf0, 0x11, 0x00


	//----- nvinfo : EIATTR_KPARAM_INFO
	.align		4
.L_11:
        /*0028*/ 	.byte	0x04, 0x17
        /*002a*/ 	.short	(.L_13 - .L_12)
.L_12:
        /*002c*/ 	.word	0x00000000
        /*0030*/ 	.short	0x0003
        /*0032*/ 	.short	0x0018
        /*0034*/ 	.byte	0x00, 0xf5, 0x21, 0x00


	//----- nvinfo : EIATTR_KPARAM_INFO
	.align		4
.L_13:
        /*0038*/ 	.byte	0x04, 0x17
        /*003a*/ 	.short	(.L_15 - .L_14)
.L_14:
        /*003c*/ 	.word	0x00000000
        /*0040*/ 	.short	0x0002
        /*0042*/ 	.short	0x0010
        /*0044*/ 	.byte	0x00, 0xf5, 0x21, 0x00


	//----- nvinfo : EIATTR_KPARAM_INFO
	.align		4
.L_15:
        /*0048*/ 	.byte	0x04, 0x17
        /*004a*/ 	.short	(.L_17 - .L_16)
.L_16:
        /*004c*/ 	.word	0x00000000
        /*0050*/ 	.short	0x0001
        /*0052*/ 	.short	0x0008
        /*0054*/ 	.byte	0x00, 0xf5, 0x21, 0x00


	//----- nvinfo : EIATTR_KPARAM_INFO
	.align		4
.L_17:
        /*0058*/ 	.byte	0x04, 0x17
        /*005a*/ 	.short	(.L_19 - .L_18)
.L_18:
        /*005c*/ 	.word	0x00000000
        /*0060*/ 	.short	0x0000
        /*0062*/ 	.short	0x0000
        /*0064*/ 	.byte	0x00, 0xf5, 0x21, 0x00


	//----- nvinfo : EIATTR_SPARSE_MMA_MASK
	.align		4
.L_19:
        /*0068*/ 	.byte	0x03, 0x50
        /*006a*/ 	.short	0x0000


	//----- nvinfo : EIATTR_MAXREG_COUNT
	.align		4
        /*006c*/ 	.byte	0x03, 0x1b
        /*006e*/ 	.short	0x00ff


	//----- nvinfo : EIATTR_NUM_BARRIERS
	.align		4
        /*0070*/ 	.byte	0x02, 0x4c
        /*0072*/ 	.byte	0x01
	.zero		1


	//----- nvinfo : EIATTR_MERCURY_ISA_VERSION
	.align		4
        /*0074*/ 	.byte	0x03, 0x5f
        /*0076*/ 	.short	0x0101


	//----- nvinfo : EIATTR_VRC_CTA_INIT_COUNT
	.align		4
        /*0078*/ 	.byte	0x02, 0x4a
	.zero		1
	.zero		1


	//----- nvinfo : EIATTR_EXIT_INSTR_OFFSETS
	.align		4
        /*007c*/ 	.byte	0x04, 0x1c
        /*007e*/ 	.short	(.L_21 - .L_20)


	//   ....[0]....
.L_20:
        /*0080*/ 	.word	0x00002680


	//----- nvinfo : EIATTR_CRS_STACK_SIZE
	.align		4
.L_21:
        /*0084*/ 	.byte	0x04, 0x1e
        /*0086*/ 	.short	(.L_23 - .L_22)
.L_22:
        /*0088*/ 	.word	0x00000000


	//----- nvinfo : EIATTR_CBANK_PARAM_SIZE
	.align		4
.L_23:
        /*008c*/ 	.byte	0x03, 0x19
        /*008e*/ 	.short	0x0028


	//----- nvinfo : EIATTR_PARAM_CBANK
	.align		4
        /*0090*/ 	.byte	0x04, 0x0a
        /*0092*/ 	.short	(.L_25 - .L_24)
	.align		4
.L_24:
        /*0094*/ 	.word	index@(.nv.constant0._Z9radixsortPjS_S_S_jj)
        /*0098*/ 	.short	0x0380
        /*009a*/ 	.short	0x0028


	//----- nvinfo : EIATTR_SW_WAR
	.align		4
.L_25:
        /*009c*/ 	.byte	0x04, 0x36
        /*009e*/ 	.short	(.L_27 - .L_26)
.L_26:
        /*00a0*/ 	.word	0x00000008
.L_27:


//--------------------- .nv.callgraph             --------------------------
	.section	.nv.callgraph,"",@"SHT_CUDA_CALLGRAPH"
	.align	4
	.sectionentsize	8
	.align		4
        /*0000*/ 	.word	0x00000000
	.align		4
        /*0004*/ 	.word	0xffffffff
	.align		4
        /*0008*/ 	.word	0x00000000
	.align		4
        /*000c*/ 	.word	0xfffffffe
	.align		4
        /*0010*/ 	.word	0x00000000
	.align		4
        /*0014*/ 	.word	0xfffffffd
	.align		4
        /*0018*/ 	.word	0x00000000
	.align		4
        /*001c*/ 	.word	0xfffffffc


//--------------------- .text._Z9radixsortPjS_S_S_jj --------------------------
	.section	.text._Z9radixsortPjS_S_S_jj,"ax",@progbits
	.align	128
        .global         _Z9radixsortPjS_S_S_jj
        .type           _Z9radixsortPjS_S_S_jj,@function
        .size           _Z9radixsortPjS_S_S_jj,(.L_x_22 - _Z9radixsortPjS_S_S_jj)
        .other          _Z9radixsortPjS_S_S_jj,@"STO_CUDA_ENTRY STV_DEFAULT"
_Z9radixsortPjS_S_S_jj:
.text._Z9radixsortPjS_S_S_jj:
[----:B------:R-:W-:Y:S08]  /*0000*/  LDC R1, c[0x0][0x37c] ;  /* 0x0000df00ff017b82 */ /* 0x000ff00000000800 */
[----:B------:R-:W0:Y:S01]  /*0010*/  LDC.64 R8, c[0x0][0x3a0] ;  /* 0x0000e800ff087b82 */ /* 0x000e220000000a00 */
[----:B------:R-:W1:Y:S01]  /*0020*/  LDCU.64 UR12, c[0x0][0x358] ;  /* 0x00006b00ff0c77ac */ /* 0x000e620008000a00 */
[----:B------:R-:W-:-:S06]  /*0030*/  UMOV UR10, 0x3 ;  /* 0x00000003000a7882 */ /* 0x000fcc0000000000 */
[----:B------:R-:W2:Y:S01]  /*0040*/  LDC.64 R10, c[0x0][0x380] ;  /* 0x0000e000ff0a7b82 */ /* 0x000ea20000000a00 */
[----:B0-----:R-:W0:Y:S01]  /*0050*/  I2F.U32.RP R0, R9 ;  /* 0x0000000900007306 */ /* 0x001e220000209000 */
[----:B------:R-:W-:-:S07]  /*0060*/  ISETP.NE.U32.AND P2, PT, R9, RZ, PT ;  /* 0x000000ff0900720c */ /* 0x000fce0003f45070 */
[----:B0-----:R-:W0:Y:S02]  /*0070*/  MUFU.RCP R0, R0 ;  /* 0x0000000000007308 */ /* 0x001e240000001000 */
[----:B0-----:R-:W-:Y:S02]  /*0080*/  VIADD R2, R0, 0xffffffe ;  /* 0x0ffffffe00027836 */ /* 0x001fe40000000000 */
[----:B------:R-:W0:Y:S04]  /*0090*/  S2R R0, SR_TID.X ;  /* 0x0000000000007919 */ /* 0x000e280000002100 */
[----:B------:R3:W4:Y:S02]  /*00a0*/  F2I.FTZ.U32.TRUNC.NTZ R3, R2 ;  /* 0x0000000200037305 */ /* 0x000724000021f000 */
[----:B---3--:R-:W-:-:S02]  /*00b0*/  IMAD.MOV.U32 R2, RZ, RZ, RZ ;  /* 0x000000ffff027224 */ /* 0x008fc400078e00ff */
[----:B----4-:R-:W-:-:S04]  /*00c0*/  IMAD.MOV R4, RZ, RZ, -R3 ;  /* 0x000000ffff047224 */ /* 0x010fc800078e0a03 */
[----:B------:R-:W-:-:S04]  /*00d0*/  IMAD R5, R4, R9, RZ ;  /* 0x0000000904057224 */ /* 0x000fc800078e02ff */
[----:B------:R-:W-:-:S06]  /*00e0*/  IMAD.HI.U32 R3, R3, R5, R2 ;  /* 0x0000000503037227 */ /* 0x000fcc00078e0002 */
[----:B------:R-:W-:-:S04]  /*00f0*/  IMAD.HI.U32 R7, R3, R8, RZ ;  /* 0x0000000803077227 */ /* 0x000fc800078e00ff */
[----:B------:R-:W-:Y:S02]  /*0100*/  IMAD.MOV R4, RZ, RZ, -R7 ;  /* 0x000000ffff047224 */ /* 0x000fe400078e0a07 */
[----:B0-----:R-:W-:Y:S02]  /*0110*/  IMAD.SHL.U32 R12, R0, 0x2, RZ ;  /* 0x00000002000c7824 */ /* 0x001fe400078e00ff */
[----:B------:R-:W-:-:S05]  /*0120*/  IMAD R4, R9, R4, R8 ;  /* 0x0000000409047224 */ /* 0x000fca00078e0208 */
[----:B------:R-:W-:-:S13]  /*0130*/  ISETP.GE.U32.AND P0, PT, R4, R9, PT ;  /* 0x000000090400720c */ /* 0x000fda0003f06070 */
[----:B------:R-:W-:Y:S01]  /*0140*/  @P0 IMAD.IADD R4, R4, 0x1, -R9 ;  /* 0x0000000104040824 */ /* 0x000fe200078e0a09 */
[----:B------:R-:W-:-:S04]  /*0150*/  @P0 IADD3 R7, PT, PT, R7, 0x1, RZ ;  /* 0x0000000107070810 */ /* 0x000fc80007ffe0ff */
[----:B------:R-:W-:-:S13]  /*0160*/  ISETP.GE.U32.AND P1, PT, R4, R9, PT ;  /* 0x000000090400720c */ /* 0x000fda0003f26070 */
[----:B------:R-:W-:Y:S01]  /*0170*/  @P1 VIADD R7, R7, 0x1 ;  /* 0x0000000107071836 */ /* 0x000fe20000000000 */
[----:B------:R-:W-:-:S05]  /*0180*/  @!P2 LOP3.LUT R7, RZ, R9, RZ, 0x33, !PT ;  /* 0x00000009ff07a212 */ /* 0x000fca00078e33ff */
[----:B------:R-:W-:Y:S02]  /*0190*/  IMAD.MOV R5, RZ, RZ, -R7 ;  /* 0x000000ffff057224 */ /* 0x000fe400078e0a07 */
[----:B------:R-:W-:Y:S02]  /*01a0*/  VIADD R4, R7, 0x1 ;  /* 0x0000000107047836 */ /* 0x000fe40000000000 */
[----:B------:R-:W-:Y:S02]  /*01b0*/  IMAD R5, R9, R5, R8 ;  /* 0x0000000509057224 */ /* 0x000fe400078e0208 */
[-C--:B------:R-:W-:Y:S02]  /*01c0*/  IMAD R2, R7, R0.reuse, R0 ;  /* 0x0000000007027224 */ /* 0x080fe400078e0200 */
[----:B------:R-:W-:Y:S01]  /*01d0*/  IMAD.MOV.U32 R8, RZ, RZ, 0x1 ;  /* 0x00000001ff087424 */ /* 0x000fe200078e00ff */
[----:B------:R-:W-:-:S04]  /*01e0*/  ISETP.GT.U32.AND P0, PT, R5, R0, PT ;  /* 0x000000000500720c */ /* 0x000fc80003f04070 */
[----:B------:R-:W-:Y:S02]  /*01f0*/  SEL R3, R4, R7, P0 ;  /* 0x0000000704037207 */ /* 0x000fe40000000000 */
[----:B------:R-:W-:-:S03]  /*0200*/  VIMNMX.U32 R4, PT, PT, R5, R0, PT ;  /* 0x0000000005047248 */ /* 0x000fc60003fe0000 */
[C---:B------:R-:W-:Y:S02]  /*0210*/  VIADD R13, R3.reuse, 0xffffffff ;  /* 0xffffffff030d7836 */ /* 0x040fe40000000000 */
[----:B------:R-:W-:Y:S02]  /*0220*/  IMAD.IADD R4, R3, 0x1, R4 ;  /* 0x0000000103047824 */ /* 0x000fe400078e0204 */
[CC--:B------:R-:W-:Y:S02]  /*0230*/  @!P0 IMAD R2, R7.reuse, R0.reuse, R5 ;  /* 0x0000000007028224 */ /* 0x0c0fe400078e0205 */
[----:B------:R-:W-:Y:S02]  /*0240*/  IMAD R4, R7, R0, R4 ;  /* 0x0000000007047224 */ /* 0x000fe400078e0204 */
[----:B------:R-:W-:Y:S01]  /*0250*/  IMAD.IADD R25, R3, 0x1, R2 ;  /* 0x0000000103197824 */ /* 0x000fe200078e0202 */
[C---:B------:R-:W-:Y:S01]  /*0260*/  IADD3 R5, PT, PT, R2.reuse, R13, RZ ;  /* 0x0000000d02057210 */ /* 0x040fe20007ffe0ff */
[----:B--2---:R-:W-:-:S03]  /*0270*/  IMAD.WIDE.U32 R10, R2, 0x4, R10 ;  /* 0x00000004020a7825 */ /* 0x004fc600078e000a */
[----:B------:R-:W-:-:S05]  /*0280*/  VIMNMX R6, PT, PT, R2, R5, PT ;  /* 0x0000000502067248 */ /* 0x000fca0003fe0100 */
[--C-:B------:R-:W-:Y:S02]  /*0290*/  IMAD.IADD R7, R5, 0x1, -R6.reuse ;  /* 0x0000000105077824 */ /* 0x100fe400078e0a06 */
[----:B------:R-:W-:Y:S01]  /*02a0*/  IMAD.IADD R26, R4, 0x1, -R6 ;  /* 0x00000001041a7824 */ /* 0x000fe200078e0a06 */
[----:B------:R-:W-:Y:S02]  /*02b0*/  LEA R4, R9, 0xffffff00, 0x8 ;  /* 0xffffff0009047811 */ /* 0x000fe400078e40ff */
[----:B------:R-:W-:Y:S02]  /*02c0*/  ISETP.GE.U32.AND P1, PT, R7, 0x3, PT ;  /* 0x000000030700780c */ /* 0x000fe40003f26070 */
[C---:B------:R-:W-:Y:S02]  /*02d0*/  IADD3 R7, PT, PT, R12.reuse, 0x1, RZ ;  /* 0x000000010c077810 */ /* 0x040fe40007ffe0ff */
[----:B------:R-:W-:Y:S01]  /*02e0*/  SHF.R.U32.HI R6, RZ, 0x1, R9 ;  /* 0x00000001ff067819 */ /* 0x000fe20000011609 */
[----:B------:R-:W-:Y:S01]  /*02f0*/  VIADD R9, R12, 0x3 ;  /* 0x000000030c097836 */ /* 0x000fe20000000000 */
[----:B------:R-:W-:Y:S01]  /*0300*/  LOP3.LUT R26, R26, 0x3, RZ, 0xc0, !PT ;  /* 0x000000031a1a7812 */ /* 0x000fe200078ec0ff */
[----:B-1----:R-:W-:-:S07]  /*0310*/  IMAD.IADD R24, R7, 0x1, -R0 ;  /* 0x0000000107187824 */ /* 0x002fce00078e0a00 */
.L_x_20:
[----:B------:R-:W-:Y:S01]  /*0320*/  UIADD3 UR10, UPT, UPT, UR10, -0x1, URZ ;  /* 0xffffffff0a0a7890 */ /* 0x000fe2000fffe0ff */
[----:B------:R-:W-:-:S03]  /*0330*/  UMOV UR6, 0x40 ;  /* 0x0000004000067882 */ /* 0x000fc60000000000 */
[----:B01234-:R-:W-:-:S11]  /*0340*/  UISETP.NE.AND UP0, UPT, UR10, -0x1, UPT ;  /* 0xffffffff0a00788c */ /* 0x01ffd6000bf05270 */
.L_x_0:
[----:B------:R-:W0:Y:S01]  /*0350*/  S2UR UR5, SR_CgaCtaId ;  /* 0x00000000000579c3 */ /* 0x000e220000008800 */
[----:B------:R-:W-:Y:S02]  /*0360*/  UMOV UR4, 0x400 ;  /* 0x0000040000047882 */ /* 0x000fe40000000000 */
[----:B0-----:R-:W-:-:S06]  /*0370*/  ULEA UR4, UR5, UR4, 0x18 ;  /* 0x0000000405047291 */ /* 0x001fcc000f8ec0ff */
[----:B------:R-:W-:-:S05]  /*0380*/  LEA R12, R0, UR4, 0xa ;  /* 0x00000004000c7c11 */ /* 0x000fca000f8e50ff */
[----:B------:R0:W-:Y:S04]  /*0390*/  STS [R12+UR6+-0x40], RZ ;  /* 0xffffc0ff0c007988 */ /* 0x0001e80008000806 */
        /* <DEDUP_REMOVED lines=15> */
[----:B------:R0:W-:Y:S04]  /*0490*/  STS [R12+UR6], RZ ;  /* 0x000000ff0c007988 */ /* 0x0001e80008000806 */
[----:B------:R0:W-:Y:S04]  /*04a0*/  STS [R12+UR6+0x4], RZ ;  /* 0x000004ff0c007988 */ /* 0x0001e80008000806 */
        /* <DEDUP_REMOVED lines=109> */
[----:B------:R0:W-:Y:S01]  /*0b80*/  STS [R12+UR6+0x1bc], RZ ;  /* 0x0001bcff0c007988 */ /* 0x0001e20008000806 */
[----:B------:R-:W-:-:S04]  /*0b90*/  UIADD3 UR6, UPT, UPT, UR6, 0x200, URZ ;  /* 0x0000020006067890 */ /* 0x000fc8000fffe0ff */
[----:B------:R-:W-:-:S09]  /*0ba0*/  UISETP.NE.AND UP1, UPT, UR6, 0x440, UPT ;  /* 0x000004400600788c */ /* 0x000fd2000bf25270 */
[----:B0-----:R-:W-:Y:S05]  /*0bb0*/  BRA.U UP1, `(.L_x_0) ;  /* 0xfffffff501e47547 */ /* 0x001fea000b83ffff */
[----:B------:R-:W-:Y:S01]  /*0bc0*/  ISETP.GE.U32.AND P0, PT, R2, R25, PT ;  /* 0x000000190200720c */ /* 0x000fe20003f06070 */
[----:B------:R-:W-:-:S12]  /*0bd0*/  BSSY.RECONVERGENT B0, `(.L_x_1) ;  /* 0x0000080000007945 */ /* 0x000fd80003800200 */
[----:B------:R-:W-:Y:S05]  /*0be0*/  @P0 BRA `(.L_x_2) ;  /* 0x0000000400f80947 */ /* 0x000fea0003800000 */
[C---:B------:R-:W-:Y:S01]  /*0bf0*/  IADD3 R13, PT, PT, R8.reuse, -0x1, RZ ;  /* 0xffffffff080d7810 */ /* 0x040fe20007ffe0ff */
[----:B------:R-:W-:Y:S01]  /*0c00*/  BSSY.RECONVERGENT B1, `(.L_x_3) ;  /* 0x000003b000017945 */ /* 0x000fe20003800200 */
[----:B------:R-:W-:Y:S01]  /*0c10*/  LOP3.LUT P0, R18, R3, 0x3, RZ, 0xc0, !PT ;  /* 0x0000000303127812 */ /* 0x000fe2000780c0ff */
[----:B------:R-:W-:Y:S01]  /*0c20*/  IMAD.MOV.U32 R21, RZ, RZ, R2 ;  /* 0x000000ffff157224 */ /* 0x000fe200078e0002 */
[----:B------:R-:W-:-:S04]  /*0c30*/  LOP3.LUT R13, R8, R13, RZ, 0xc, !PT ;  /* 0x0000000d080d7212 */ /* 0x000fc800078e0cff */
[----:B------:R0:W1:Y:S07]  /*0c40*/  POPC R20, R13 ;  /* 0x0000000d00147309 */ /* 0x00006e0000000000 */
[----:B------:R-:W-:Y:S05]  /*0c50*/  @!P0 BRA `(.L_x_4) ;  /* 0x0000000000d48947 */ /* 0x000fea0003800000 */
[----:B------:R-:W2:Y:S01]  /*0c60*/  LDG.E R21, desc[UR12][R10.64] ;  /* 0x0000000c0a157981 */ /* 0x000ea2000c1e1900 */
[----:B------:R-:W3:Y:S08]  /*0c70*/  LDC.64 R16, c[0x0][0x390] ;  /* 0x0000e400ff107b82 */ /* 0x000ef00000000a00 */
[----:B------:R-:W4:Y:S08]  /*0c80*/  LDC.64 R14, c[0x0][0x388] ;  /* 0x0000e200ff0e7b82 */ /* 0x000f300000000a00 */
[----:B0-----:R-:W0:Y:S01]  /*0c90*/  LDC.64 R12, c[0x0][0x398] ;  /* 0x0000e600ff0c7b82 */ /* 0x001e220000000a00 */
[----:B---3--:R-:W-:-:S04]  /*0ca0*/  IMAD.WIDE.U32 R16, R2, 0x4, R16 ;  /* 0x0000000402107825 */ /* 0x008fc800078e0010 */
[C---:B----4-:R-:W-:Y:S01]  /*0cb0*/  IMAD.WIDE.U32 R14, R2.reuse, 0x4, R14 ;  /* 0x00000004020e7825 */ /* 0x050fe200078e000e */
[----:B--2---:R-:W-:Y:S04]  /*0cc0*/  STG.E desc[UR12][R16.64], R21 ;  /* 0x0000001510007986 */ /* 0x004fe8000c10190c */
[----:B------:R-:W2:Y:S01]  /*0cd0*/  LDG.E R23, desc[UR12][R14.64] ;  /* 0x0000000c0e177981 */ /* 0x000ea2000c1e1900 */
[----:B0-----:R-:W-:Y:S01]  /*0ce0*/  IMAD.WIDE.U32 R12, R2, 0x4, R12 ;  /* 0x00000004020c7825 */ /* 0x001fe200078e000c */
[----:B------:R-:W0:Y:S04]  /*0cf0*/  S2R R29, SR_CgaCtaId ;  /* 0x00000000001d7919 */ /* 0x000e280000008800 */
[----:B--2---:R-:W-:Y:S04]  /*0d00*/  STG.E desc[UR12][R12.64], R23 ;  /* 0x000000170c007986 */ /* 0x004fe8000c10190c */
[----:B------:R-:W1:Y:S01]  /*0d10*/  LDG.E R19, desc[UR12][R16.64] ;  /* 0x0000000c10137981 */ /* 0x000e62000c1e1900 */
[----:B------:R-:W-:-:S02]  /*0d20*/  MOV R22, 0x400 ;  /* 0x0000040000167802 */ /* 0x000fc40000000f00 */
[----:B------:R-:W-:Y:S02]  /*0d30*/  ISETP.NE.AND P0, PT, R18, 0x1, PT ;  /* 0x000000011200780c */ /* 0x000fe40003f05270 */
[----:B-1----:R-:W-:-:S04]  /*0d40*/  SHF.R.U32.HI R19, RZ, R20, R19 ;  /* 0x00000014ff137219 */ /* 0x002fc80000011613 */
[----:B------:R-:W-:Y:S02]  /*0d50*/  LOP3.LUT R27, R19, 0xff, RZ, 0xc0, !PT ;  /* 0x000000ff131b7812 */ /* 0x000fe400078ec0ff */
[----:B0-----:R-:W-:-:S03]  /*0d60*/  LEA R19, R29, R22, 0x18 ;  /* 0x000000161d137211 */ /* 0x001fc600078ec0ff */
[----:B------:R-:W-:-:S04]  /*0d70*/  IMAD R22, R0, 0x100, R27 ;  /* 0x0000010000167824 */ /* 0x000fc800078e021b */
[----:B------:R-:W-:-:S05]  /*0d80*/  IMAD R22, R22, 0x4, R19 ;  /* 0x0000000416167824 */ /* 0x000fca00078e0213 */
[----:B------:R-:W0:Y:S02]  /*0d90*/  LDS R21, [R22] ;  /* 0x0000000016157984 */ /* 0x000e240000000800 */
[----:B0-----:R-:W-:Y:S01]  /*0da0*/  VIADD R27, R21, 0x1 ;  /* 0x00000001151b7836 */ /* 0x001fe20000000000 */
[----:B------:R-:W-:-:S04]  /*0db0*/  IADD3 R21, PT, PT, R2, 0x1, RZ ;  /* 0x0000000102157810 */ /* 0x000fc80007ffe0ff */
[----:B------:R2:W-:Y:S01]  /*0dc0*/  STS [R22], R27 ;  /* 0x0000001b16007388 */ /* 0x0005e20000000800 */
[----:B------:R-:W-:Y:S05]  /*0dd0*/  @!P0 BRA `(.L_x_4) ;  /* 0x0000000000748947 */ /* 0x000fea0003800000 */
[----:B------:R-:W3:Y:S04]  /*0de0*/  LDG.E R21, desc[UR12][R10.64+0x4] ;  /* 0x0000040c0a157981 */ /* 0x000ee8000c1e1900 */
[----:B---3--:R0:W-:Y:S04]  /*0df0*/  STG.E desc[UR12][R16.64+0x4], R21 ;  /* 0x0000041510007986 */ /* 0x0081e8000c10190c */
[----:B------:R-:W3:Y:S04]  /*0e00*/  LDG.E R23, desc[UR12][R14.64+0x4] ;  /* 0x0000040c0e177981 */ /* 0x000ee8000c1e1900 */
[----:B---3--:R-:W-:Y:S04]  /*0e10*/  STG.E desc[UR12][R12.64+0x4], R23 ;  /* 0x000004170c007986 */ /* 0x008fe8000c10190c */
[----:B--2---:R-:W2:Y:S01]  /*0e20*/  LDG.E R27, desc[UR12][R16.64+0x4] ;  /* 0x0000040c101b7981 */ /* 0x004ea2000c1e1900 */
[----:B0-----:R-:W-:-:S04]  /*0e30*/  LOP3.LUT R21, R3, 0x3, RZ, 0xc0, !PT ;  /* 0x0000000303157812 */ /* 0x001fc800078ec0ff */
[----:B------:R-:W-:Y:S01]  /*0e40*/  ISETP.NE.AND P0, PT, R21, 0x2, PT ;  /* 0x000000021500780c */ /* 0x000fe20003f05270 */
[----:B------:R-:W-:Y:S01]  /*0e50*/  VIADD R21, R2, 0x2 ;  /* 0x0000000202157836 */ /* 0x000fe20000000000 */
[----:B--2---:R-:W-:-:S04]  /*0e60*/  SHF.R.U32.HI R27, RZ, R20, R27 ;  /* 0x00000014ff1b7219 */ /* 0x004fc8000001161b */
[----:B------:R-:W-:-:S05]  /*0e70*/  LOP3.LUT R27, R27, 0xff, RZ, 0xc0, !PT ;  /* 0x000000ff1b1b7812 */ /* 0x000fca00078ec0ff */
[----:B------:R-:W-:-:S04]  /*0e80*/  IMAD R18, R0, 0x100, R27 ;  /* 0x0000010000127824 */ /* 0x000fc800078e021b */
[----:B------:R-:W-:-:S05]  /*0e90*/  IMAD R18, R18, 0x4, R19 ;  /* 0x0000000412127824 */ /* 0x000fca00078e0213 */
[----:B------:R-:W0:Y:S02]  /*0ea0*/  LDS R22, [R18] ;  /* 0x0000000012167984 */ /* 0x000e240000000800 */
[----:B0-----:R-:W-:-:S05]  /*0eb0*/  VIADD R27, R22, 0x1 ;  /* 0x00000001161b7836 */ /* 0x001fca0000000000 */
[----:B------:R3:W-:Y:S01]  /*0ec0*/  STS [R18], R27 ;  /* 0x0000001b12007388 */ /* 0x0007e20000000800 */
[----:B------:R-:W-:Y:S05]  /*0ed0*/  @!P0 BRA `(.L_x_4) ;  /* 0x0000000000348947 */ /* 0x000fea0003800000 */
[----:B------:R-:W2:Y:S04]  /*0ee0*/  LDG.E R21, desc[UR12][R10.64+0x8] ;  /* 0x0000080c0a157981 */ /* 0x000ea8000c1e1900 */
[----:B--2---:R0:W-:Y:S04]  /*0ef0*/  STG.E desc[UR12][R16.64+0x8], R21 ;  /* 0x0000081510007986 */ /* 0x0041e8000c10190c */
[----:B------:R-:W2:Y:S04]  /*0f00*/  LDG.E R15, desc[UR12][R14.64+0x8] ;  /* 0x0000080c0e0f7981 */ /* 0x000ea8000c1e1900 */
[----:B--2---:R-:W-:Y:S04]  /*0f10*/  STG.E desc[UR12][R12.64+0x8], R15 ;  /* 0x0000080f0c007986 */ /* 0x004fe8000c10190c */
[----:B------:R-:W2:Y:S01]  /*0f20*/  LDG.E R23, desc[UR12][R16.64+0x8] ;  /* 0x0000080c10177981 */ /* 0x000ea2000c1e1900 */
[----:B0-----:R-:W-:Y:S01]  /*0f30*/  VIADD R21, R2, 0x3 ;  /* 0x0000000302157836 */ /* 0x001fe20000000000 */
[----:B--2---:R-:W-:-:S04]  /*0f40*/  SHF.R.U32.HI R23, RZ, R20, R23 ;  /* 0x00000014ff177219 */ /* 0x004fc80000011617 */
[----:B------:R-:W-:-:S04]  /*0f50*/  LOP3.LUT R23, R23, 0xff, RZ, 0xc0, !PT ;  /* 0x000000ff17177812 */ /* 0x000fc800078ec0ff */
[----:B---3--:R-:W-:-:S05]  /*0f60*/  LEA R18, R0, R23, 0x8 ;  /* 0x0000001700127211 */ /* 0x008fca00078e40ff */
[----:B------:R-:W-:-:S05]  /*0f70*/  IMAD R18, R18, 0x4, R19 ;  /* 0x0000000412127824 */ /* 0x000fca00078e0213 */
[----:B------:R-:W0:Y:S02]  /*0f80*/  LDS R19, [R18] ;  /* 0x0000000012137984 */ /* 0x000e240000000800 */
[----:B0-----:R-:W-:-:S05]  /*0f90*/  VIADD R19, R19, 0x1 ;  /* 0x0000000113137836 */ /* 0x001fca0000000000 */
[----:B------:R4:W-:Y:S02]  /*0fa0*/  STS [R18], R19 ;  /* 0x0000001312007388 */ /* 0x0009e40000000800 */
.L_x_4:
[----:B------:R-:W-:Y:S05]  /*0fb0*/  BSYNC.RECONVERGENT B1 ;  /* 0x0000000000017941 */ /* 0x000fea0003800200 */
.L_x_3:
[----:B------:R-:W-:-:S05]  /*0fc0*/  VIADD R12, R3, 0xffffffff ;  /* 0xffffffff030c7836 */ /* 0x000fca0000000000 */
[----:B------:R-:W-:-:S13]  /*0fd0*/  ISETP.GE.U32.AND P0, PT, R12, 0x3, PT ;  /* 0x000000030c00780c */ /* 0x000fda0003f06070 */
[----:B------:R-:W-:Y:S05]  /*0fe0*/  @!P0 BRA `(.L_x_2) ;  /* 0x0000000000f88947 */ /* 0x000fea0003800000 */
.L_x_5:
[----:B---34-:R-:W3:Y:S08]  /*0ff0*/  LDC.64 R18, c[0x0][0x380] ;  /* 0x0000e000ff127b82 */ /* 0x018ef00000000a00 */
[----:B0-----:R-:W4:Y:S08]  /*1000*/  LDC.64 R16, c[0x0][0x390] ;  /* 0x0000e400ff107b82 */ /* 0x001f300000000a00 */
[----:B------:R-:W5:Y:S01]  /*1010*/  LDC.64 R14, c[0x0][0x388] ;  /* 0x0000e200ff0e7b82 */ /* 0x000f620000000a00 */
[----:B---3--:R-:W-:-:S07]  /*1020*/  IMAD.WIDE.U32 R18, R21, 0x4, R18 ;  /* 0x0000000415127825 */ /* 0x008fce00078e0012 */
[----:B0-----:R-:W0:Y:S01]  /*1030*/  LDC.64 R12, c[0x0][0x398] ;  /* 0x0000e600ff0c7b82 */ /* 0x001e220000000a00 */
[----:B------:R-:W3:Y:S01]  /*1040*/  LDG.E R23, desc[UR12][R18.64] ;  /* 0x0000000c12177981 */ /* 0x000ee2000c1e1900 */
[----:B----4-:R-:W-:-:S04]  /*1050*/  IMAD.WIDE.U32 R16, R21, 0x4, R16 ;  /* 0x0000000415107825 */ /* 0x010fc800078e0010 */
[C---:B-----5:R-:W-:Y:S01]  /*1060*/  IMAD.WIDE.U32 R14, R21.reuse, 0x4, R14 ;  /* 0x00000004150e7825 */ /* 0x060fe200078e000e */
[----:B---3--:R3:W-:Y:S04]  /*1070*/  STG.E desc[UR12][R16.64], R23 ;  /* 0x0000001710007986 */ /* 0x0087e8000c10190c */
[----:B--2---:R-:W2:Y:S01]  /*1080*/  LDG.E R27, desc[UR12][R14.64] ;  /* 0x0000000c0e1b7981 */ /* 0x004ea2000c1e1900 */
[----:B0-----:R-:W-:-:S05]  /*1090*/  IMAD.WIDE.U32 R12, R21, 0x4, R12 ;  /* 0x00000004150c7825 */ /* 0x001fca00078e000c */
[----:B--2---:R-:W-:Y:S04]  /*10a0*/  STG.E desc[UR12][R12.64], R27 ;  /* 0x0000001b0c007986 */ /* 0x004fe8000c10190c */
[----:B------:R-:W2:Y:S04]  /*10b0*/  LDG.E R29, desc[UR12][R18.64+0x4] ;  /* 0x0000040c121d7981 */ /* 0x000ea8000c1e1900 */
[----:B------:R-:W1:Y:S04]  /*10c0*/  LDG.E R22, desc[UR12][R16.64] ;  /* 0x0000000c10167981 */ /* 0x000e68000c1e1900 */
[----:B--2---:R-:W-:Y:S04]  /*10d0*/  STG.E desc[UR12][R16.64+0x4], R29 ;  /* 0x0000041d10007986 */ /* 0x004fe8000c10190c */
[----:B------:R-:W2:Y:S04]  /*10e0*/  LDG.E R28, desc[UR12][R14.64+0x4] ;  /* 0x0000040c0e1c7981 */ /* 0x000ea8000c1e1900 */
[----:B--2---:R0:W-:Y:S04]  /*10f0*/  STG.E desc[UR12][R12.64+0x4], R28 ;  /* 0x0000041c0c007986 */ /* 0x0041e8000c10190c */
[----:B---3--:R-:W2:Y:S04]  /*1100*/  LDG.E R23, desc[UR12][R16.64+0x4] ;  /* 0x0000040c10177981 */ /* 0x008ea8000c1e1900 */
[----:B0-----:R-:W3:Y:S04]  /*1110*/  LDG.E R28, desc[UR12][R18.64+0x8] ;  /* 0x0000080c121c7981 */ /* 0x001ee8000c1e1900 */
[----:B---3--:R-:W-:Y:S04]  /*1120*/  STG.E desc[UR12][R16.64+0x8], R28 ;  /* 0x0000081c10007986 */ /* 0x008fe8000c10190c */
[----:B------:R-:W3:Y:S04]  /*1130*/  LDG.E R27, desc[UR12][R14.64+0x8] ;  /* 0x0000080c0e1b7981 */ /* 0x000ee8000c1e1900 */
[----:B---3--:R0:W-:Y:S04]  /*1140*/  STG.E desc[UR12][R12.64+0x8], R27 ;  /* 0x0000081b0c007986 */ /* 0x0081e8000c10190c */
[----:B------:R-:W3:Y:S04]  /*1150*/  LDG.E R19, desc[UR12][R18.64+0xc] ;  /* 0x00000c0c12137981 */ /* 0x000ee8000c1e1900 */
[----:B0-----:R-:W4:Y:S04]  /*1160*/  LDG.E R27, desc[UR12][R16.64+0x8] ;  /* 0x0000080c101b7981 */ /* 0x001f28000c1e1900 */
[----:B---3--:R-:W-:Y:S04]  /*1170*/  STG.E desc[UR12][R16.64+0xc], R19 ;  /* 0x00000c1310007986 */ /* 0x008fe8000c10190c */
[----:B------:R0:W3:Y:S01]  /*1180*/  LDG.E R29, desc[UR12][R14.64+0xc] ;  /* 0x00000c0c0e1d7981 */ /* 0x0000e2000c1e1900 */
[----:B------:R-:W5:Y:S01]  /*1190*/  S2UR UR5, SR_CgaCtaId ;  /* 0x00000000000579c3 */ /* 0x000f620000008800 */
[----:B-1----:R-:W-:Y:S01]  /*11a0*/  SHF.R.U32.HI R22, RZ, R20, R22 ;  /* 0x00000014ff167219 */ /* 0x002fe20000011616 */
[----:B------:R-:W-:-:S03]  /*11b0*/  UMOV UR4, 0x400 ;  /* 0x0000040000047882 */ /* 0x000fc60000000000 */
[----:B------:R-:W-:-:S04]  /*11c0*/  LOP3.LUT R22, R22, 0xff, RZ, 0xc0, !PT ;  /* 0x000000ff16167812 */ /* 0x000fc800078ec0ff */
[----:B------:R-:W-:Y:S01]  /*11d0*/  LEA R22, R0, R22, 0x8 ;  /* 0x0000001600167211 */ /* 0x000fe200078e40ff */
[----:B-----5:R-:W-:-:S06]  /*11e0*/  ULEA UR4, UR5, UR4, 0x18 ;  /* 0x0000000405047291 */ /* 0x020fcc000f8ec0ff */
[----:B------:R-:W-:-:S05]  /*11f0*/  LEA R22, R22, UR4, 0x2 ;  /* 0x0000000416167c11 */ /* 0x000fca000f8e10ff */
[----:B0-----:R-:W0:Y:S01]  /*1200*/  LDS R14, [R22] ;  /* 0x00000000160e7984 */ /* 0x001e220000000800 */
[----:B--2---:R-:W-:-:S04]  /*1210*/  SHF.R.U32.HI R23, RZ, R20, R23 ;  /* 0x00000014ff177219 */ /* 0x004fc80000011617 */
[----:B------:R-:W-:-:S05]  /*1220*/  LOP3.LUT R23, R23, 0xff, RZ, 0xc0, !PT ;  /* 0x000000ff17177812 */ /* 0x000fca00078ec0ff */
[----:B------:R-:W-:-:S05]  /*1230*/  IMAD R23, R0, 0x100, R23 ;  /* 0x0000010000177824 */ /* 0x000fca00078e0217 */
[----:B------:R-:W-:Y:S01]  /*1240*/  LEA R23, R23, UR4, 0x2 ;  /* 0x0000000417177c11 */ /* 0x000fe2000f8e10ff */
[----:B---3--:R1:W-:Y:S04]  /*1250*/  STG.E desc[UR12][R12.64+0xc], R29 ;  /* 0x00000c1d0c007986 */ /* 0x0083e8000c10190c */
[----:B-1----:R-:W2:Y:S01]  /*1260*/  LDG.E R29, desc[UR12][R16.64+0xc] ;  /* 0x00000c0c101d7981 */ /* 0x002ea2000c1e1900 */
[----:B0-----:R-:W-:-:S05]  /*1270*/  VIADD R13, R14, 0x1 ;  /* 0x000000010e0d7836 */ /* 0x001fca0000000000 */
[----:B------:R-:W-:Y:S04]  /*1280*/  STS [R22], R13 ;  /* 0x0000000d16007388 */ /* 0x000fe80000000800 */
[----:B------:R-:W0:Y:S01]  /*1290*/  LDS R12, [R23] ;  /* 0x00000000170c7984 */ /* 0x000e220000000800 */
[----:B----4-:R-:W-:-:S04]  /*12a0*/  SHF.R.U32.HI R27, RZ, R20, R27 ;  /* 0x00000014ff1b7219 */ /* 0x010fc8000001161b */
[----:B------:R-:W-:-:S05]  /*12b0*/  LOP3.LUT R27, R27, 0xff, RZ, 0xc0, !PT ;  /* 0x000000ff1b1b7812 */ /* 0x000fca00078ec0ff */
[----:B------:R-:W-:-:S05]  /*12c0*/  IMAD R27, R0, 0x100, R27 ;  /* 0x00000100001b7824 */ /* 0x000fca00078e021b */
[----:B------:R-:W-:Y:S01]  /*12d0*/  LEA R27, R27, UR4, 0x2 ;  /* 0x000000041b1b7c11 */ /* 0x000fe2000f8e10ff */
[----:B0-----:R-:W-:-:S05]  /*12e0*/  VIADD R12, R12, 0x1 ;  /* 0x000000010c0c7836 */ /* 0x001fca0000000000 */
[----:B------:R-:W-:Y:S04]  /*12f0*/  STS [R23], R12 ;  /* 0x0000000c17007388 */ /* 0x000fe80000000800 */
[----:B------:R-:W0:Y:S02]  /*1300*/  LDS R14, [R27] ;  /* 0x000000001b0e7984 */ /* 0x000e240000000800 */
[----:B0-----:R-:W-:-:S05]  /*1310*/  VIADD R14, R14, 0x1 ;  /* 0x000000010e0e7836 */ /* 0x001fca0000000000 */
[----:B------:R-:W-:Y:S01]  /*1320*/  STS [R27], R14 ;  /* 0x0000000e1b007388 */ /* 0x000fe20000000800 */
[----:B------:R-:W-:-:S05]  /*1330*/  VIADD R21, R21, 0x4 ;  /* 0x0000000415157836 */ /* 0x000fca0000000000 */
[----:B------:R-:W-:Y:S02]  /*1340*/  ISETP.NE.AND P0, PT, R21, R25, PT ;  /* 0x000000191500720c */ /* 0x000fe40003f05270 */
[----:B--2---:R-:W-:-:S04]  /*1350*/  SHF.R.U32.HI R29, RZ, R20, R29 ;  /* 0x00000014ff1d7219 */ /* 0x004fc8000001161d */
[----:B------:R-:W-:-:S04]  /*1360*/  LOP3.LUT R29, R29, 0xff, RZ, 0xc0, !PT ;  /* 0x000000ff1d1d7812 */ /* 0x000fc800078ec0ff */
[----:B------:R-:W-:-:S04]  /*1370*/  LEA R29, R0, R29, 0x8 ;  /* 0x0000001d001d7211 */ /* 0x000fc800078e40ff */
[----:B------:R-:W-:-:S05]  /*1380*/  LEA R29, R29, UR4, 0x2 ;  /* 0x000000041d1d7c11 */ /* 0x000fca000f8e10ff */
[----:B------:R-:W0:Y:S02]  /*1390*/  LDS R13, [R29] ;  /* 0x000000001d0d7984 */ /* 0x000e240000000800 */
[----:B0-----:R-:W-:-:S05]  /*13a0*/  VIADD R16, R13, 0x1 ;  /* 0x000000010d107836 */ /* 0x001fca0000000000 */
[----:B------:R0:W-:Y:S01]  /*13b0*/  STS [R29], R16 ;  /* 0x000000101d007388 */ /* 0x0001e20000000800 */
[----:B------:R-:W-:Y:S05]  /*13c0*/  @P0 BRA `(.L_x_5) ;  /* 0xfffffffc00080947 */ /* 0x000fea000383ffff */
.L_x_2:
[----:B------:R-:W-:Y:S05]  /*13d0*/  BSYNC.RECONVERGENT B0 ;  /* 0x0000000000007941 */ /* 0x000fea0003800200 */
.L_x_1:
[----:B------:R-:W-:-:S05]  /*13e0*/  UMOV UR4, URZ ;  /* 0x000000ff00047c82 */ /* 0x000fca0008000000 */
.L_x_16:
[----:B------:R-:W-:Y:S01]  /*13f0*/  ISETP.NE.AND P0, PT, RZ, UR4, PT ;  /* 0x00000004ff007c0c */ /* 0x000fe2000bf05270 */
[----:B------:R-:W-:Y:S03]  /*1400*/  BSSY.RECONVERGENT B0, `(.L_x_6) ;  /* 0x000000d000007945 */ /* 0x000fe60003800200 */
[----:B------:R-:W-:-:S13]  /*1410*/  ISETP.NE.OR P0, PT, R0, RZ, !P0 ;  /* 0x000000ff0000720c */ /* 0x000fda0004705670 */
[----:B0-----:R-:W-:Y:S05]  /*1420*/  @P0 BRA `(.L_x_7) ;  /* 0x0000000000280947 */ /* 0x001fea0003800000 */
[----:B------:R-:W5:Y:S01]  /*1430*/  S2UR UR6, SR_CgaCtaId ;  /* 0x00000000000679c3 */ /* 0x000f620000008800 */
[----:B------:R-:W-:Y:S01]  /*1440*/  UMOV UR5, 0x400 ;  /* 0x0000040000057882 */ /* 0x000fe20000000000 */
[----:B------:R-:W-:Y:S01]  /*1450*/  VIADD R12, R4, UR4 ;  /* 0x00000004040c7c36 */ /* 0x000fe20008000000 */
[----:B-----5:R-:W-:-:S04]  /*1460*/  ULEA UR5, UR6, UR5, 0x18 ;  /* 0x0000000506057291 */ /* 0x020fc8000f8ec0ff */
[----:B------:R-:W-:Y:S02]  /*1470*/  ULEA UR6, UR4, UR5, 0x2 ;  /* 0x0000000504067291 */ /* 0x000fe4000f8e10ff */
[----:B------:R-:W-:-:S06]  /*1480*/  LEA R12, R12, UR5, 0x2 ;  /* 0x000000050c0c7c11 */ /* 0x000fcc000f8e10ff */
[----:B------:R-:W-:Y:S04]  /*1490*/  LDS R12, [R12+-0x4] ;  /* 0xfffffc000c0c7984 */ /* 0x000fe80000000800 */
[----:B0-----:R-:W0:Y:S02]  /*14a0*/  LDS R13, [UR6] ;  /* 0x00000006ff0d7984 */ /* 0x001e240008000800 */
[----:B0-----:R-:W-:-:S05]  /*14b0*/  IADD3 R13, PT, PT, R12, R13, RZ ;  /* 0x0000000d0c0d7210 */ /* 0x001fca0007ffe0ff */
[----:B------:R0:W-:Y:S02]  /*14c0*/  STS [UR6], R13 ;  /* 0x0000000dff007988 */ /* 0x0001e40008000806 */
.L_x_7:
[----:B------:R-:W-:Y:S05]  /*14d0*/  BSYNC.RECONVERGENT B0 ;  /* 0x0000000000007941 */ /* 0x000fea0003800200 */
.L_x_6:
[----:B------:R-:W5:Y:S01]  /*14e0*/  LDCU UR5, c[0x0][0x3a4] ;  /* 0x00007480ff0577ac */ /* 0x000f620008000800 */
[----:B------:R-:W-:Y:S01]  /*14f0*/  IMAD.MOV.U32 R12, RZ, RZ, RZ ;  /* 0x000000ffff0c7224 */ /* 0x000fe200078e00ff */
[----:B-----5:R-:W-:-:S09]  /*1500*/  UISETP.GE.U32.AND UP1, UPT, UR5, 0x2, UPT ;  /* 0x000000020500788c */ /* 0x020fd2000bf26070 */
[----:B------:R-:W-:Y:S05]  /*1510*/  BRA.U !UP1, `(.L_x_8) ;  /* 0x00000001096c7547 */ /* 0x000fea000b800000 */
[----:B------:R-:W-:Y:S01]  /*1520*/  IMAD.MOV.U32 R12, RZ, RZ, 0x1 ;  /* 0x00000001ff0c7424 */ /* 0x000fe200078e00ff */
[----:B------:R-:W0:Y:S06]  /*1530*/  LDCU UR5, c[0x0][0x3a4] ;  /* 0x00007480ff0577ac */ /* 0x000e2c0008000800 */
.L_x_11:
[----:B0-----:R-:W-:Y:S01]  /*1540*/  USHF.R.U32.HI UR6, URZ, 0x1, UR5 ;  /* 0x00000001ff067899 */ /* 0x001fe20008011605 */
[----:B------:R-:W-:Y:S05]  /*1550*/  BAR.SYNC.DEFER_BLOCKING 0x0 ;  /* 0x0000000000007b1d */ /* 0x000fea0000010000 */
[----:B------:R-:W-:Y:S01]  /*1560*/  ISETP.GE.U32.AND P0, PT, R0, UR6, PT ;  /* 0x0000000600007c0c */ /* 0x000fe2000bf06070 */
[----:B------:R-:W-:-:S12]  /*1570*/  BSSY.RECONVERGENT B0, `(.L_x_9) ;  /* 0x000000f000007945 */ /* 0x000fd80003800200 */
[----:B------:R-:W-:Y:S05]  /*1580*/  @P0 BRA `(.L_x_10) ;  /* 0x0000000000340947 */ /* 0x000fea0003800000 */
[----:B------:R-:W0:Y:S01]  /*1590*/  S2UR UR8, SR_CgaCtaId ;  /* 0x00000000000879c3 */ /* 0x000e220000008800 */
[----:B------:R-:W-:Y:S01]  /*15a0*/  IMAD R13, R7, R12, 0xffffff ;  /* 0x00ffffff070d7424 */ /* 0x000fe200078e020c */
[----:B------:R-:W-:-:S03]  /*15b0*/  UMOV UR7, 0x400 ;  /* 0x0000040000077882 */ /* 0x000fc60000000000 */
[C---:B------:R-:W-:Y:S01]  /*15c0*/  IMAD.IADD R14, R13.reuse, 0x1, R12 ;  /* 0x000000010d0e7824 */ /* 0x040fe200078e020c */
[----:B------:R-:W-:-:S04]  /*15d0*/  LEA R13, R13, UR4, 0x8 ;  /* 0x000000040d0d7c11 */ /* 0x000fc8000f8e40ff */
[----:B------:R-:W-:Y:S01]  /*15e0*/  LEA R14, R14, UR4, 0x8 ;  /* 0x000000040e0e7c11 */ /* 0x000fe2000f8e40ff */
[----:B0-----:R-:W-:-:S06]  /*15f0*/  ULEA UR7, UR8, UR7, 0x18 ;  /* 0x0000000708077291 */ /* 0x001fcc000f8ec0ff */
[----:B------:R-:W-:Y:S02]  /*1600*/  LEA R13, R13, UR7, 0x2 ;  /* 0x000000070d0d7c11 */ /* 0x000fe4000f8e10ff */
[----:B------:R-:W-:-:S04]  /*1610*/  LEA R14, R14, UR7, 0x2 ;  /* 0x000000070e0e7c11 */ /* 0x000fc8000f8e10ff */
[----:B------:R-:W-:Y:S04]  /*1620*/  LDS R13, [R13] ;  /* 0x000000000d0d7984 */ /* 0x000fe80000000800 */
[----:B------:R-:W0:Y:S02]  /*1630*/  LDS R16, [R14] ;  /* 0x000000000e107984 */ /* 0x000e240000000800 */
[----:B0-----:R-:W-:-:S05]  /*1640*/  IMAD.IADD R15, R13, 0x1, R16 ;  /* 0x000000010d0f7824 */ /* 0x001fca00078e0210 */
[----:B------:R0:W-:Y:S02]  /*1650*/  STS [R14], R15 ;  /* 0x0000000f0e007388 */ /* 0x0001e40000000800 */
.L_x_10:
[----:B------:R-:W-:Y:S05]  /*1660*/  BSYNC.RECONVERGENT B0 ;  /* 0x0000000000007941 */ /* 0x000fea0003800200 */
.L_x_9:
[----:B------:R-:W-:Y:S01]  /*1670*/  UISETP.GT.U32.AND UP1, UPT, UR5, 0x3, UPT ;  /* 0x000000030500788c */ /* 0x000fe2000bf24070 */
[----:B------:R-:W-:Y:S01]  /*1680*/  MOV R13, R12 ;  /* 0x0000000c000d7202 */ /* 0x000fe20000000f00 */
[----:B------:R-:W-:Y:S01]  /*1690*/  IMAD.SHL.U32 R12, R12, 0x2, RZ ;  /* 0x000000020c0c7824 */ /* 0x000fe200078e00ff */
[----:B------:R-:W-:-:S06]  /*16a0*/  UMOV UR5, UR6 ;  /* 0x0000000600057c82 */ /* 0x000fcc0008000000 */
[----:B------:R-:W-:Y:S05]  /*16b0*/  BRA.U UP1, `(.L_x_11) ;  /* 0xfffffffd01a07547 */ /* 0x000fea000b83ffff */
[----:B------:R-:W-:-:S07]  /*16c0*/  LOP3.LUT R12, R13, 0x7fffffff, RZ, 0xc0, !PT ;  /* 0x7fffffff0d0c7812 */ /* 0x000fce00078ec0ff */
.L_x_8:
[----:B------:R-:W5:Y:S02]  /*16d0*/  LDCU UR5, c[0x0][0x3a4] ;  /* 0x00007480ff0577ac */ /* 0x000f640008000800 */
[----:B-----5:R-:W-:-:S09]  /*16e0*/  UISETP.GE.U32.AND UP1, UPT, UR5, 0x4, UPT ;  /* 0x000000040500788c */ /* 0x020fd2000bf26070 */
[----:B------:R-:W-:Y:S05]  /*16f0*/  BRA.U !UP1, `(.L_x_12) ;  /* 0x0000000109647547 */ /* 0x000fea000b800000 */
[----:B------:R-:W-:-:S05]  /*1700*/  UMOV UR7, 0x1 ;  /* 0x0000000100077882 */ /* 0x000fca0000000000 */
.L_x_15:
[----:B------:R-:W-:Y:S01]  /*1710*/  BAR.SYNC.DEFER_BLOCKING 0x0 ;  /* 0x0000000000007b1d */ /* 0x000fe20000010000 */
[----:B------:R-:W-:Y:S02]  /*1720*/  ISETP.GE.U32.AND P0, PT, R0, UR7, PT ;  /* 0x0000000700007c0c */ /* 0x000fe4000bf06070 */
[----:B0-----:R-:W-:-:S03]  /*1730*/  SHF.R.U32.HI R16, RZ, 0x1, R12 ;  /* 0x00000001ff107819 */ /* 0x001fc6000001160c */
[----:B------:R-:W-:Y:S08]  /*1740*/  BSSY.RECONVERGENT B0, `(.L_x_13) ;  /* 0x0000010000007945 */ /* 0x000ff00003800200 */
[----:B------:R-:W-:Y:S05]  /*1750*/  @P0 BRA `(.L_x_14) ;  /* 0x0000000000380947 */ /* 0x000fea0003800000 */
[----:B------:R-:W0:Y:S01]  /*1760*/  S2UR UR6, SR_CgaCtaId ;  /* 0x00000000000679c3 */ /* 0x000e220000008800 */
[----:B------:R-:W-:Y:S01]  /*1770*/  LOP3.LUT R13, R12, 0x3ffffe, RZ, 0xc0, !PT ;  /* 0x003ffffe0c0d7812 */ /* 0x000fe200078ec0ff */
[----:B------:R-:W-:Y:S01]  /*1780*/  UMOV UR5, 0x400 ;  /* 0x0000040000057882 */ /* 0x000fe20000000000 */
[----:B------:R-:W-:-:S03]  /*1790*/  IMAD R12, R9, R16, RZ ;  /* 0x00000010090c7224 */ /* 0x000fc600078e02ff */
[----:B------:R-:W-:Y:S02]  /*17a0*/  IMAD R13, R24, R13, RZ ;  /* 0x0000000d180d7224 */ /* 0x000fe400078e02ff */
[----:B------:R-:W-:-:S03]  /*17b0*/  LEA R12, R12, UR4, 0x8 ;  /* 0x000000040c0c7c11 */ /* 0x000fc6000f8e40ff */
[----:B------:R-:W-:Y:S01]  /*17c0*/  LEA R13, R13, UR4, 0x8 ;  /* 0x000000040d0d7c11 */ /* 0x000fe2000f8e40ff */
[----:B0-----:R-:W-:-:S06]  /*17d0*/  ULEA UR5, UR6, UR5, 0x18 ;  /* 0x0000000506057291 */ /* 0x001fcc000f8ec0ff */
[----:B------:R-:W-:Y:S02]  /*17e0*/  LEA R13, R13, UR5, 0x2 ;  /* 0x000000050d0d7c11 */ /* 0x000fe4000f8e10ff */
[----:B------:R-:W-:-:S04]  /*17f0*/  LEA R12, R12, UR5, 0x2 ;  /* 0x000000050c0c7c11 */ /* 0x000fc8000f8e10ff */
[----:B------:R-:W-:Y:S04]  /*1800*/  LDS R13, [R13+-0x400] ;  /* 0xfffc00000d0d7984 */ /* 0x000fe80000000800 */
[----:B------:R-:W0:Y:S02]  /*1810*/  LDS R14, [R12+-0x400] ;  /* 0xfffc00000c0e7984 */ /* 0x000e240000000800 */
[----:B0-----:R-:W-:-:S05]  /*1820*/  IMAD.IADD R15, R13, 0x1, R14 ;  /* 0x000000010d0f7824 */ /* 0x001fca00078e020e */
[----:B------:R0:W-:Y:S02]  /*1830*/  STS [R12+-0x400], R15 ;  /* 0xfffc000f0c007388 */ /* 0x0001e40000000800 */
.L_x_14:
[----:B------:R-:W-:Y:S05]  /*1840*/  BSYNC.RECONVERGENT B0 ;  /* 0x0000000000007941 */ /* 0x000fea0003800200 */
.L_x_13:
[----:B------:R-:W-:Y:S01]  /*1850*/  ULEA UR7, UR7, 0x1, 0x1 ;  /* 0x0000000107077891 */ /* 0x000fe2000f8e08ff */
[----:B0-----:R-:W-:-:S05]  /*1860*/  IMAD.MOV.U32 R12, RZ, RZ, R16 ;  /* 0x000000ffff0c7224 */ /* 0x001fca00078e0010 */
[----:B------:R-:W-:-:S13]  /*1870*/  ISETP.LE.U32.AND P0, PT, R6, UR7, PT ;  /* 0x0000000706007c0c */ /* 0x000fda000bf03070 */
[----:B------:R-:W-:Y:S05]  /*1880*/  @!P0 BRA `(.L_x_15) ;  /* 0xfffffffc00a08947 */ /* 0x000fea000383ffff */
.L_x_12:
[----:B------:R-:W-:Y:S01]  /*1890*/  BAR.SYNC.DEFER_BLOCKING 0x0 ;  /* 0x0000000000007b1d */ /* 0x000fe20000010000 */
[----:B------:R-:W-:-:S04]  /*18a0*/  UIADD3 UR4, UPT, UPT, UR4, 0x1, URZ ;  /* 0x0000000104047890 */ /* 0x000fc8000fffe0ff */
[----:B------:R-:W-:-:S09]  /*18b0*/  UISETP.NE.AND UP1, UPT, UR4, 0x100, UPT ;  /* 0x000001000400788c */ /* 0x000fd2000bf25270 */
[----:B------:R-:W-:Y:S05]  /*18c0*/  BRA.U UP1, `(.L_x_16) ;  /* 0xfffffff901c87547 */ /* 0x000fea000b83ffff */
[----:B------:R-:W-:-:S13]  /*18d0*/  ISETP.GE.AND P0, PT, R3, 0x1, PT ;  /* 0x000000010300780c */ /* 0x000fda0003f06270 */
[----:B------:R-:W-:Y:S05]  /*18e0*/  @!P0 BRA `(.L_x_17) ;  /* 0x0000000c00548947 */ /* 0x000fea0003800000 */
[----:B0-----:R-:W-:Y:S01]  /*18f0*/  VIADD R13, R8, 0xffffffff ;  /* 0xffffffff080d7836 */ /* 0x001fe20000000000 */
[----:B------:R-:W-:Y:S02]  /*1900*/  ISETP.NE.AND P0, PT, R26, RZ, PT ;  /* 0x000000ff1a00720c */ /* 0x000fe40003f05270 */
[----:B--23--:R-:W-:Y:S02]  /*1910*/  MOV R27, R25 ;  /* 0x00000019001b7202 */ /* 0x00cfe40000000f00 */
[----:B------:R-:W-:-:S04]  /*1920*/  LOP3.LUT R13, R8, R13, RZ, 0xc, !PT ;  /* 0x0000000d080d7212 */ /* 0x000fc800078e0cff */
[----:B------:R0:W2:Y:S05]  /*1930*/  POPC R22, R13 ;  /* 0x0000000d00167309 */ /* 0x0000aa0000000000 */
[----:B------:R-:W-:Y:S05]  /*1940*/  @!P0 BRA `(.L_x_18) ;  /* 0x0000000400788947 */ /* 0x000fea0003800000 */
[----:B------:R-:W-:Y:S05]  /*1950*/  WARPSYNC.ALL ;  /* 0x0000000000007948 */ /* 0x000fea0003800000 */
[----:B------:R-:W-:Y:S01]  /*1960*/  ISETP.NE.AND P0, PT, R26, 0x1, PT ;  /* 0x000000011a00780c */ /* 0x000fe20003f05270 */
[----:B0-----:R-:W0:Y:S08]  /*1970*/  LDC.64 R12, c[0x0][0x390] ;  /* 0x0000e400ff0c7b82 */ /* 0x001e300000000a00 */
[----:B------:R-:W-:Y:S08]  /*1980*/  BAR.SYNC.DEFER_BLOCKING 0x0 ;  /* 0x0000000000007b1d */ /* 0x000ff00000010000 */
[----:B------:R-:W3:Y:S01]  /*1990*/  S2UR UR5, SR_CgaCtaId ;  /* 0x00000000000579c3 */ /* 0x000ee20000008800 */
[----:B------:R-:W-:-:S07]  /*19a0*/  UMOV UR4, 0x400 ;  /* 0x0000040000047882 */ /* 0x000fce0000000000 */
[----:B------:R-:W5:Y:S01]  /*19b0*/  LDC.64 R16, c[0x0][0x380] ;  /* 0x0000e000ff107b82 */ /* 0x000f620000000a00 */
[----:B0-----:R-:W-:-:S07]  /*19c0*/  IMAD.WIDE R12, R25, 0x4, R12 ;  /* 0x00000004190c7825 */ /* 0x001fce00078e020c */
[----:B----4-:R-:W0:Y:S01]  /*19d0*/  LDC.64 R18, c[0x0][0x398] ;  /* 0x0000e600ff127b82 */ /* 0x010e220000000a00 */
[----:B------:R-:W2:Y:S01]  /*19e0*/  LDG.E R23, desc[UR12][R12.64+-0x4] ;  /* 0xfffffc0c0c177981 */ /* 0x000ea2000c1e1900 */
[----:B---3--:R-:W-:Y:S01]  /*19f0*/  ULEA UR9, UR5, UR4, 0x18 ;  /* 0x0000000405097291 */ /* 0x008fe2000f8ec0ff */
[----:B0-----:R-:W-:Y:S01]  /*1a00*/  IMAD.WIDE R18, R25, 0x4, R18 ;  /* 0x0000000419127825 */ /* 0x001fe200078e0212 */
[----:B--2---:R-:W-:-:S04]  /*1a10*/  SHF.R.U32.HI R14, RZ, R22, R23 ;  /* 0x00000016ff0e7219 */ /* 0x004fc80000011617 */
[----:B------:R-:W-:-:S05]  /*1a20*/  LOP3.LUT R15, R14, 0xff, RZ, 0xc0, !PT ;  /* 0x000000ff0e0f7812 */ /* 0x000fca00078ec0ff */
[----:B------:R-:W-:-:S05]  /*1a30*/  IMAD R15, R0, 0x100, R15 ;  /* 0x00000100000f7824 */ /* 0x000fca00078e020f */
[----:B------:R-:W-:-:S06]  /*1a40*/  LEA R15, R15, UR9, 0x2 ;  /* 0x000000090f0f7c11 */ /* 0x000fcc000f8e10ff */
[----:B------:R-:W0:Y:S02]  /*1a50*/  LDS R15, [R15] ;  /* 0x000000000f0f7984 */ /* 0x000e240000000800 */
[----:B0-----:R-:W-:Y:S01]  /*1a60*/  VIADD R29, R15, 0xffffffff ;  /* 0xffffffff0f1d7836 */ /* 0x001fe20000000000 */
[----:B------:R-:W-:Y:S01]  /*1a70*/  SHF.R.U32.HI R12, RZ, R22, R23 ;  /* 0x00000016ff0c7219 */ /* 0x000fe20000011617 */
[----:B------:R-:W0:Y:S02]  /*1a80*/  LDC.64 R14, c[0x0][0x388] ;  /* 0x0000e200ff0e7b82 */ /* 0x000e240000000a00 */
[----:B-----5:R-:W-:-:S05]  /*1a90*/  IMAD.WIDE.U32 R28, R29, 0x4, R16 ;  /* 0x000000041d1c7825 */ /* 0x020fca00078e0010 */
[----:B------:R-:W-:Y:S04]  /*1aa0*/  STG.E desc[UR12][R28.64], R23 ;  /* 0x000000171c007986 */ /* 0x000fe8000c10190c */
[----:B------:R-:W2:Y:S01]  /*1ab0*/  LDG.E R27, desc[UR12][R18.64+-0x4] ;  /* 0xfffffc0c121b7981 */ /* 0x000ea2000c1e1900 */
[----:B------:R-:W-:-:S05]  /*1ac0*/  LOP3.LUT R13, R12, 0xff, RZ, 0xc0, !PT ;  /* 0x000000ff0c0d7812 */ /* 0x000fca00078ec0ff */
[----:B------:R-:W-:-:S05]  /*1ad0*/  IMAD R13, R0, 0x100, R13 ;  /* 0x00000100000d7824 */ /* 0x000fca00078e020d */
[----:B-1----:R-:W-:Y:S02]  /*1ae0*/  LEA R20, R13, UR9, 0x2 ;  /* 0x000000090d147c11 */ /* 0x002fe4000f8e10ff */
[----:B------:R-:W1:Y:S04]  /*1af0*/  LDC.64 R12, c[0x0][0x390] ;  /* 0x0000e400ff0c7b82 */ /* 0x000e680000000a00 */
[----:B------:R-:W3:Y:S01]  /*1b00*/  LDS R20, [R20] ;  /* 0x0000000014147984 */ /* 0x000ee20000000800 */
[----:B-1----:R-:W-:-:S04]  /*1b10*/  IMAD.WIDE R12, R25, 0x4, R12 ;  /* 0x00000004190c7825 */ /* 0x002fc800078e020c */
[----:B---3--:R-:W-:-:S04]  /*1b20*/  VIADD R21, R20, 0xffffffff ;  /* 0xffffffff14157836 */ /* 0x008fc80000000000 */
[----:B0-----:R-:W-:-:S05]  /*1b30*/  IMAD.WIDE.U32 R20, R21, 0x4, R14 ;  /* 0x0000000415147825 */ /* 0x001fca00078e000e */
[----:B--2---:R0:W-:Y:S04]  /*1b40*/  STG.E desc[UR12][R20.64], R27 ;  /* 0x0000001b14007986 */ /* 0x0041e8000c10190c */
[----:B------:R-:W2:Y:S01]  /*1b50*/  LDG.E R23, desc[UR12][R12.64+-0x4] ;  /* 0xfffffc0c0c177981 */ /* 0x000ea2000c1e1900 */
[----:B0-----:R-:W-:Y:S01]  /*1b60*/  IMAD.MOV.U32 R27, RZ, RZ, R5 ;  /* 0x000000ffff1b7224 */ /* 0x001fe200078e0005 */
[----:B--2---:R-:W-:-:S04]  /*1b70*/  SHF.R.U32.HI R23, RZ, R22, R23 ;  /* 0x00000016ff177219 */ /* 0x004fc80000011617 */
[----:B------:R-:W-:-:S04]  /*1b80*/  LOP3.LUT R23, R23, 0xff, RZ, 0xc0, !PT ;  /* 0x000000ff17177812 */ /* 0x000fc800078ec0ff */
[----:B------:R-:W-:-:S04]  /*1b90*/  LEA R23, R0, R23, 0x8 ;  /* 0x0000001700177211 */ /* 0x000fc800078e40ff */
[----:B------:R-:W-:-:S05]  /*1ba0*/  LEA R23, R23, UR9, 0x2 ;  /* 0x0000000917177c11 */ /* 0x000fca000f8e10ff */
[----:B------:R-:W0:Y:S02]  /*1bb0*/  LDS R28, [R23] ;  /* 0x00000000171c7984 */ /* 0x000e240000000800 */
[----:B0-----:R-:W-:-:S05]  /*1bc0*/  VIADD R28, R28, 0xffffffff ;  /* 0xffffffff1c1c7836 */ /* 0x001fca0000000000 */
[----:B------:R3:W-:Y:S01]  /*1bd0*/  STS [R23], R28 ;  /* 0x0000001c17007388 */ /* 0x0007e20000000800 */
[----:B------:R-:W-:Y:S05]  /*1be0*/  @!P0 BRA `(.L_x_18) ;  /* 0x0000000000d08947 */ /* 0x000fea0003800000 */
[----:B------:R-:W-:Y:S05]  /*1bf0*/  WARPSYNC.ALL ;  /* 0x0000000000007948 */ /* 0x000fea0003800000 */
[----:B------:R-:W-:Y:S06]  /*1c00*/  BAR.SYNC.DEFER_BLOCKING 0x0 ;  /* 0x0000000000007b1d */ /* 0x000fec0000010000 */
[----:B---3--:R-:W2:Y:S02]  /*1c10*/  LDG.E R23, desc[UR12][R12.64+-0x8] ;  /* 0xfffff80c0c177981 */ /* 0x008ea4000c1e1900 */
[----:B--2---:R-:W-:-:S04]  /*1c20*/  SHF.R.U32.HI R20, RZ, R22, R23 ;  /* 0x00000016ff147219 */ /* 0x004fc80000011617 */
[----:B------:R-:W-:-:S05]  /*1c30*/  LOP3.LUT R21, R20, 0xff, RZ, 0xc0, !PT ;  /* 0x000000ff14157812 */ /* 0x000fca00078ec0ff */
[----:B------:R-:W-:-:S05]  /*1c40*/  IMAD R21, R0, 0x100, R21 ;  /* 0x0000010000157824 */ /* 0x000fca00078e0215 */
[----:B------:R-:W-:-:S05]  /*1c50*/  LEA R27, R21, UR9, 0x2 ;  /* 0x00000009151b7c11 */ /* 0x000fca000f8e10ff */
[----:B------:R-:W0:Y:S02]  /*1c60*/  LDS R20, [R27] ;  /* 0x000000001b147984 */ /* 0x000e240000000800 */
[----:B0-----:R-:W-:Y:S02]  /*1c70*/  VIADD R29, R20, 0xffffffff ;  /* 0xffffffff141d7836 */ /* 0x001fe40000000000 */
[----:B------:R-:W0:Y:S02]  /*1c80*/  LDS R20, [R27] ;  /* 0x000000001b147984 */ /* 0x000e240000000800 */
[----:B------:R-:W-:-:S05]  /*1c90*/  IMAD.WIDE.U32 R28, R29, 0x4, R16 ;  /* 0x000000041d1c7825 */ /* 0x000fca00078e0010 */
[----:B------:R1:W-:Y:S04]  /*1ca0*/  STG.E desc[UR12][R28.64], R23 ;  /* 0x000000171c007986 */ /* 0x0003e8000c10190c */
[----:B-1----:R-:W2:Y:S01]  /*1cb0*/  LDG.E R23, desc[UR12][R18.64+-0x8] ;  /* 0xfffff80c12177981 */ /* 0x002ea2000c1e1900 */
[----:B0-----:R-:W-:-:S05]  /*1cc0*/  IADD3 R21, PT, PT, R20, -0x1, RZ ;  /* 0xffffffff14157810 */ /* 0x001fca0007ffe0ff */
[----:B------:R-:W-:-:S05]  /*1cd0*/  IMAD.WIDE.U32 R20, R21, 0x4, R14 ;  /* 0x0000000415147825 */ /* 0x000fca00078e000e */
[----:B--2---:R0:W-:Y:S04]  /*1ce0*/  STG.E desc[UR12][R20.64], R23 ;  /* 0x0000001714007986 */ /* 0x0041e8000c10190c */
[----:B0-----:R-:W2:Y:S01]  /*1cf0*/  LDG.E R21, desc[UR12][R12.64+-0x8] ;  /* 0xfffff80c0c157981 */ /* 0x001ea2000c1e1900 */
[----:B------:R-:W-:Y:S02]  /*1d00*/  ISETP.NE.AND P0, PT, R26, 0x2, PT ;  /* 0x000000021a00780c */ /* 0x000fe40003f05270 */
[----:B--2---:R-:W-:-:S04]  /*1d10*/  SHF.R.U32.HI R21, RZ, R22, R21 ;  /* 0x00000016ff157219 */ /* 0x004fc80000011615 */
[----:B------:R-:W-:-:S05]  /*1d20*/  LOP3.LUT R27, R21, 0xff, RZ, 0xc0, !PT ;  /* 0x000000ff151b7812 */ /* 0x000fca00078ec0ff */
[----:B------:R-:W-:-:S05]  /*1d30*/  IMAD R27, R0, 0x100, R27 ;  /* 0x00000100001b7824 */ /* 0x000fca00078e021b */
[----:B------:R-:W-:Y:S01]  /*1d40*/  LEA R20, R27, UR9, 0x2 ;  /* 0x000000091b147c11 */ /* 0x000fe2000f8e10ff */
[----:B------:R-:W-:-:S04]  /*1d50*/  VIADD R27, R25, 0xfffffffe ;  /* 0xfffffffe191b7836 */ /* 0x000fc80000000000 */
[----:B------:R-:W0:Y:S02]  /*1d60*/  LDS R28, [R20] ;  /* 0x00000000141c7984 */ /* 0x000e240000000800 */
[----:B0-----:R-:W-:-:S05]  /*1d70*/  VIADD R29, R28, 0xffffffff ;  /* 0xffffffff1c1d7836 */ /* 0x001fca0000000000 */
[----:B------:R0:W-:Y:S01]  /*1d80*/  STS [R20], R29 ;  /* 0x0000001d14007388 */ /* 0x0001e20000000800 */
[----:B------:R-:W-:Y:S05]  /*1d90*/  @!P0 BRA `(.L_x_18) ;  /* 0x0000000000648947 */ /* 0x000fea0003800000 */
[----:B------:R-:W-:Y:S05]  /*1da0*/  WARPSYNC.ALL ;  /* 0x0000000000007948 */ /* 0x000fea0003800000 */
[----:B------:R-:W-:Y:S06]  /*1db0*/  BAR.SYNC.DEFER_BLOCKING 0x0 ;  /* 0x0000000000007b1d */ /* 0x000fec0000010000 */
[----:B------:R-:W0:Y:S02]  /*1dc0*/  LDG.E R21, desc[UR12][R12.64+-0xc] ;  /* 0xfffff40c0c157981 */ /* 0x000e24000c1e1900 */
[----:B0-----:R-:W-:-:S04]  /*1dd0*/  SHF.R.U32.HI R20, RZ, R22, R21 ;  /* 0x00000016ff147219 */ /* 0x001fc80000011615 */
[----:B------:R-:W-:-:S05]  /*1de0*/  LOP3.LUT R23, R20, 0xff, RZ, 0xc0, !PT ;  /* 0x000000ff14177812 */ /* 0x000fca00078ec0ff */
[----:B------:R-:W-:-:S05]  /*1df0*/  IMAD R20, R0, 0x100, R23 ;  /* 0x0000010000147824 */ /* 0x000fca00078e0217 */
[----:B------:R-:W-:-:S05]  /*1e00*/  LEA R20, R20, UR9, 0x2 ;  /* 0x0000000914147c11 */ /* 0x000fca000f8e10ff */
[----:B------:R-:W0:Y:S02]  /*1e10*/  LDS R23, [R20] ;  /* 0x0000000014177984 */ /* 0x000e240000000800 */
[----:B0-----:R-:W-:-:S05]  /*1e20*/  IADD3 R23, PT, PT, R23, -0x1, RZ ;  /* 0xffffffff17177810 */ /* 0x001fca0007ffe0ff */
[----:B------:R-:W-:Y:S02]  /*1e30*/  IMAD.WIDE.U32 R16, R23, 0x4, R16 ;  /* 0x0000000417107825 */ /* 0x000fe400078e0010 */
[----:B------:R-:W0:Y:S04]  /*1e40*/  LDS R23, [R20] ;  /* 0x0000000014177984 */ /* 0x000e280000000800 */
[----:B------:R-:W-:Y:S04]  /*1e50*/  STG.E desc[UR12][R16.64], R21 ;  /* 0x0000001510007986 */ /* 0x000fe8000c10190c */
[----:B------:R-:W2:Y:S01]  /*1e60*/  LDG.E R19, desc[UR12][R18.64+-0xc] ;  /* 0xfffff40c12137981 */ /* 0x000ea2000c1e1900 */
[----:B0-----:R-:W-:-:S04]  /*1e70*/  VIADD R23, R23, 0xffffffff ;  /* 0xffffffff17177836 */ /* 0x001fc80000000000 */
[----:B------:R-:W-:-:S05]  /*1e80*/  IMAD.WIDE.U32 R14, R23, 0x4, R14 ;  /* 0x00000004170e7825 */ /* 0x000fca00078e000e */
[----:B--2---:R-:W-:Y:S04]  /*1e90*/  STG.E desc[UR12][R14.64], R19 ;  /* 0x000000130e007986 */ /* 0x004fe8000c10190c */
[----:B------:R-:W2:Y:S01]  /*1ea0*/  LDG.E R13, desc[UR12][R12.64+-0xc] ;  /* 0xfffff40c0c0d7981 */ /* 0x000ea2000c1e1900 */
[----:B------:R-:W-:Y:S01]  /*1eb0*/  VIADD R27, R25, 0xfffffffd ;  /* 0xfffffffd191b7836 */ /* 0x000fe20000000000 */
[----:B--2---:R-:W-:-:S04]  /*1ec0*/  SHF.R.U32.HI R22, RZ, R22, R13 ;  /* 0x00000016ff167219 */ /* 0x004fc8000001160d */
[----:B------:R-:W-:-:S05]  /*1ed0*/  LOP3.LUT R23, R22, 0xff, RZ, 0xc0, !PT ;  /* 0x000000ff16177812 */ /* 0x000fca00078ec0ff */
[----:B------:R-:W-:-:S05]  /*1ee0*/  IMAD R23, R0, 0x100, R23 ;  /* 0x0000010000177824 */ /* 0x000fca00078e0217 */
[----:B------:R-:W-:-:S05]  /*1ef0*/  LEA R23, R23, UR9, 0x2 ;  /* 0x0000000917177c11 */ /* 0x000fca000f8e10ff */
[----:B------:R-:W0:Y:S02]  /*1f00*/  LDS R16, [R23] ;  /* 0x0000000017107984 */ /* 0x000e240000000800 */
[----:B0-----:R-:W-:-:S05]  /*1f10*/  VIADD R16, R16, 0xffffffff ;  /* 0xffffffff10107836 */ /* 0x001fca0000000000 */
[----:B------:R0:W-:Y:S02]  /*1f20*/  STS [R23], R16 ;  /* 0x0000001017007388 */ /* 0x0001e40000000800 */
.L_x_18:
[----:B------:R-:W-:Y:S05]  /*1f30*/  @!P1 BRA `(.L_x_17) ;  /* 0x0000000400c09947 */ /* 0x000fea0003800000 */
.L_x_19:
[----:B0-----:R-:W0:Y:S01]  /*1f40*/  LDC.64 R12, c[0x0][0x390] ;  /* 0x0000e400ff0c7b82 */ /* 0x001e220000000a00 */
[----:B------:R-:W-:Y:S05]  /*1f50*/  WARPSYNC.ALL ;  /* 0x0000000000007948 */ /* 0x000fea0003800000 */
[----:B------:R-:W-:Y:S01]  /*1f60*/  IADD3 R15, PT, PT, R8, -0x1, RZ ;  /* 0xffffffff080f7810 */ /* 0x000fe20007ffe0ff */
[----:B------:R-:W5:Y:S01]  /*1f70*/  S2R R17, SR_CgaCtaId ;  /* 0x0000000000117919 */ /* 0x000f620000008800 */
[----:B---3--:R-:W-:Y:S01]  /*1f80*/  MOV R28, 0x400 ;  /* 0x00000400001c7802 */ /* 0x008fe20000000f00 */
[----:B----4-:R-:W3:Y:S01]  /*1f90*/  LDC.64 R18, c[0x0][0x398] ;  /* 0x0000e600ff127b82 */ /* 0x010ee20000000a00 */
[----:B0-----:R-:W-:-:S07]  /*1fa0*/  IMAD.WIDE R12, R27, 0x4, R12 ;  /* 0x000000041b0c7825 */ /* 0x001fce00078e020c */
[----:B------:R-:W-:Y:S06]  /*1fb0*/  BAR.SYNC.DEFER_BLOCKING 0x0 ;  /* 0x0000000000007b1d */ /* 0x000fec0000010000 */
[----:B------:R-:W4:Y:S01]  /*1fc0*/  LDG.E R16, desc[UR12][R12.64+-0x4] ;  /* 0xfffffc0c0c107981 */ /* 0x000f22000c1e1900 */
[----:B------:R-:W-:Y:S01]  /*1fd0*/  LOP3.LUT R29, R8, R15, RZ, 0xc, !PT ;  /* 0x0000000f081d7212 */ /* 0x000fe200078e0cff */
[----:B---3--:R-:W-:Y:S01]  /*1fe0*/  IMAD.WIDE R18, R27, 0x4, R18 ;  /* 0x000000041b127825 */ /* 0x008fe200078e0212 */
[----:B-----5:R-:W-:-:S04]  /*1ff0*/  LEA R28, R17, R28, 0x18 ;  /* 0x0000001c111c7211 */ /* 0x020fc800078ec0ff */
[----:B------:R-:W4:Y:S02]  /*2000*/  POPC R29, R29 ;  /* 0x0000001d001d7309 */ /* 0x000f240000000000 */
[----:B----4-:R-:W-:-:S04]  /*2010*/  SHF.R.U32.HI R14, RZ, R29, R16 ;  /* 0x0000001dff0e7219 */ /* 0x010fc80000011610 */
[----:B------:R-:W-:-:S05]  /*2020*/  LOP3.LUT R15, R14, 0xff, RZ, 0xc0, !PT ;  /* 0x000000ff0e0f7812 */ /* 0x000fca00078ec0ff */
[----:B------:R-:W-:-:S04]  /*2030*/  IMAD R15, R0, 0x100, R15 ;  /* 0x00000100000f7824 */ /* 0x000fc800078e020f */
[----:B------:R-:W-:Y:S02]  /*2040*/  IMAD R17, R15, 0x4, R28 ;  /* 0x000000040f117824 */ /* 0x000fe400078e021c */
[----:B------:R-:W2:Y:S04]  /*2050*/  LDC.64 R14, c[0x0][0x380] ;  /* 0x0000e000ff0e7b82 */ /* 0x000ea80000000a00 */
[----:B------:R-:W0:Y:S02]  /*2060*/  LDS R17, [R17] ;  /* 0x0000000011117984 */ /* 0x000e240000000800 */
[----:B0-----:R-:W-:-:S04]  /*2070*/  VIADD R23, R17, 0xffffffff ;  /* 0xffffffff11177836 */ /* 0x001fc80000000000 */
[----:B--2---:R-:W-:-:S05]  /*2080*/  IMAD.WIDE.U32 R22, R23, 0x4, R14 ;  /* 0x0000000417167825 */ /* 0x004fca00078e000e */
[----:B------:R0:W-:Y:S04]  /*2090*/  STG.E desc[UR12][R22.64], R16 ;  /* 0x0000001016007986 */ /* 0x0001e8000c10190c */
[----:B0-----:R-:W2:Y:S01]  /*20a0*/  LDG.E R23, desc[UR12][R18.64+-0x4] ;  /* 0xfffffc0c12177981 */ /* 0x001ea2000c1e1900 */
[----:B-1----:R-:W-:-:S04]  /*20b0*/  SHF.R.U32.HI R20, RZ, R29, R16 ;  /* 0x0000001dff147219 */ /* 0x002fc80000011610 */
[----:B------:R-:W-:-:S05]  /*20c0*/  LOP3.LUT R21, R20, 0xff, RZ, 0xc0, !PT ;  /* 0x000000ff14157812 */ /* 0x000fca00078ec0ff */
[----:B------:R-:W-:-:S05]  /*20d0*/  IMAD R21, R0, 0x100, R21 ;  /* 0x0000010000157824 */ /* 0x000fca00078e0215 */
[----:B------:R-:W-:-:S05]  /*20e0*/  LEA R17, R21, R28, 0x2 ;  /* 0x0000001c15117211 */ /* 0x000fca00078e10ff */
[----:B------:R0:W1:Y:S02]  /*20f0*/  LDS R20, [R17] ;  /* 0x0000000011147984 */ /* 0x0000640000000800 */
[----:B0-----:R-:W0:Y:S01]  /*2100*/  LDC.64 R16, c[0x0][0x388] ;  /* 0x0000e200ff107b82 */ /* 0x001e220000000a00 */
[----:B-1----:R-:W-:-:S04]  /*2110*/  VIADD R21, R20, 0xffffffff ;  /* 0xffffffff14157836 */ /* 0x002fc80000000000 */
[----:B0-----:R-:W-:-:S05]  /*2120*/  IMAD.WIDE.U32 R20, R21, 0x4, R16 ;  /* 0x0000000415147825 */ /* 0x001fca00078e0010 */
[----:B--2---:R-:W-:Y:S04]  /*2130*/  STG.E desc[UR12][R20.64], R23 ;  /* 0x0000001714007986 */ /* 0x004fe8000c10190c */
[----:B------:R-:W2:Y:S02]  /*2140*/  LDG.E R22, desc[UR12][R12.64+-0x4] ;  /* 0xfffffc0c0c167981 */ /* 0x000ea4000c1e1900 */
[----:B--2---:R-:W-:-:S04]  /*2150*/  SHF.R.U32.HI R22, RZ, R29, R22 ;  /* 0x0000001dff167219 */ /* 0x004fc80000011616 */
[----:B------:R-:W-:-:S05]  /*2160*/  LOP3.LUT R22, R22, 0xff, RZ, 0xc0, !PT ;  /* 0x000000ff16167812 */ /* 0x000fca00078ec0ff */
[----:B------:R-:W-:-:S04]  /*2170*/  IMAD R22, R0, 0x100, R22 ;  /* 0x0000010000167824 */ /* 0x000fc800078e0216 */
[----:B------:R-:W-:-:S05]  /*2180*/  IMAD R22, R22, 0x4, R28 ;  /* 0x0000000416167824 */ /* 0x000fca00078e021c */
[----:B------:R-:W0:Y:S02]  /*2190*/  LDS R20, [R22] ;  /* 0x0000000016147984 */ /* 0x000e240000000800 */
[----:B0-----:R-:W-:-:S05]  /*21a0*/  VIADD R21, R20, 0xffffffff ;  /* 0xffffffff14157836 */ /* 0x001fca0000000000 */
[----:B------:R0:W-:Y:S01]  /*21b0*/  STS [R22], R21 ;  /* 0x0000001516007388 */ /* 0x0001e20000000800 */
[----:B------:R-:W-:Y:S06]  /*21c0*/  BAR.SYNC.DEFER_BLOCKING 0x0 ;  /* 0x0000000000007b1d */ /* 0x000fec0000010000 */
[----:B0-----:R-:W2:Y:S02]  /*21d0*/  LDG.E R21, desc[UR12][R12.64+-0x8] ;  /* 0xfffff80c0c157981 */ /* 0x001ea4000c1e1900 */
[----:B--2---:R-:W-:-:S04]  /*21e0*/  SHF.R.U32.HI R20, RZ, R29, R21 ;  /* 0x0000001dff147219 */ /* 0x004fc80000011615 */
[----:B------:R-:W-:-:S04]  /*21f0*/  LOP3.LUT R23, R20, 0xff, RZ, 0xc0, !PT ;  /* 0x000000ff14177812 */ /* 0x000fc800078ec0ff */
[----:B------:R-:W-:-:S05]  /*2200*/  LEA R23, R0, R23, 0x8 ;  /* 0x0000001700177211 */ /* 0x000fca00078e40ff */
[----:B------:R-:W-:-:S05]  /*2210*/  IMAD R20, R23, 0x4, R28 ;  /* 0x0000000417147824 */ /* 0x000fca00078e021c */
[----:B------:R-:W0:Y:S04]  /*2220*/  LDS R23, [R20] ;  /* 0x0000000014177984 */ /* 0x000e280000000800 */
[----:B------:R-:W1:Y:S01]  /*2230*/  LDS R20, [R20] ;  /* 0x0000000014147984 */ /* 0x000e620000000800 */
[----:B0-----:R-:W-:-:S04]  /*2240*/  VIADD R23, R23, 0xffffffff ;  /* 0xffffffff17177836 */ /* 0x001fc80000000000 */
[----:B------:R-:W-:-:S05]  /*2250*/  IMAD.WIDE.U32 R22, R23, 0x4, R14 ;  /* 0x0000000417167825 */ /* 0x000fca00078e000e */
[----:B------:R0:W-:Y:S04]  /*2260*/  STG.E desc[UR12][R22.64], R21 ;  /* 0x0000001516007986 */ /* 0x0001e8000c10190c */
[----:B0-----:R-:W2:Y:S01]  /*2270*/  LDG.E R23, desc[UR12][R18.64+-0x8] ;  /* 0xfffff80c12177981 */ /* 0x001ea2000c1e1900 */
[----:B-1----:R-:W-:-:S04]  /*2280*/  VIADD R21, R20, 0xffffffff ;  /* 0xffffffff14157836 */ /* 0x002fc80000000000 */
[----:B------:R-:W-:-:S05]  /*2290*/  IMAD.WIDE.U32 R20, R21, 0x4, R16 ;  /* 0x0000000415147825 */ /* 0x000fca00078e0010 */
[----:B--2---:R-:W-:Y:S04]  /*22a0*/  STG.E desc[UR12][R20.64], R23 ;  /* 0x0000001714007986 */ /* 0x004fe8000c10190c */
[----:B------:R-:W2:Y:S02]  /*22b0*/  LDG.E R22, desc[UR12][R12.64+-0x8] ;  /* 0xfffff80c0c167981 */ /* 0x000ea4000c1e1900 */
[----:B--2---:R-:W-:-:S04]  /*22c0*/  SHF.R.U32.HI R22, RZ, R29, R22 ;  /* 0x0000001dff167219 */ /* 0x004fc80000011616 */
[----:B------:R-:W-:-:S05]  /*22d0*/  LOP3.LUT R22, R22, 0xff, RZ, 0xc0, !PT ;  /* 0x000000ff16167812 */ /* 0x000fca00078ec0ff */
[----:B------:R-:W-:-:S05]  /*22e0*/  IMAD R22, R0, 0x100, R22 ;  /* 0x0000010000167824 */ /* 0x000fca00078e0216 */
[----:B------:R-:W-:-:S05]  /*22f0*/  LEA R22, R22, R28, 0x2 ;  /* 0x0000001c16167211 */ /* 0x000fca00078e10ff */
[----:B------:R-:W0:Y:S02]  /*2300*/  LDS R21, [R22] ;  /* 0x0000000016157984 */ /* 0x000e240000000800 */
[----:B0-----:R-:W-:-:S05]  /*2310*/  VIADD R21, R21, 0xffffffff ;  /* 0xffffffff15157836 */ /* 0x001fca0000000000 */
[----:B------:R0:W-:Y:S01]  /*2320*/  STS [R22], R21 ;  /* 0x0000001516007388 */ /* 0x0001e20000000800 */
[----:B------:R-:W-:Y:S06]  /*2330*/  BAR.SYNC.DEFER_BLOCKING 0x0 ;  /* 0x0000000000007b1d */ /* 0x000fec0000010000 */
[----:B------:R-:W2:Y:S02]  /*2340*/  LDG.E R23, desc[UR12][R12.64+-0xc] ;  /* 0xfffff40c0c177981 */ /* 0x000ea4000c1e1900 */
[----:B--2---:R-:W-:-:S04]  /*2350*/  SHF.R.U32.HI R20, RZ, R29, R23 ;  /* 0x0000001dff147219 */ /* 0x004fc80000011617 */
[----:B------:R-:W-:-:S05]  /*2360*/  LOP3.LUT R20, R20, 0xff, RZ, 0xc0, !PT ;  /* 0x000000ff14147812 */ /* 0x000fca00078ec0ff */
[----:B------:R-:W-:-:S04]  /*2370*/  IMAD R20, R0, 0x100, R20 ;  /* 0x0000010000147824 */ /* 0x000fc800078e0214 */
[----:B0-----:R-:W-:-:S05]  /*2380*/  IMAD R22, R20, 0x4, R28 ;  /* 0x0000000414167824 */ /* 0x001fca00078e021c */
[----:B------:R-:W0:Y:S04]  /*2390*/  LDS R20, [R22] ;  /* 0x0000000016147984 */ /* 0x000e280000000800 */
[----:B------:R-:W1:Y:S01]  /*23a0*/  LDS R22, [R22] ;  /* 0x0000000016167984 */ /* 0x000e620000000800 */
[----:B0-----:R-:W-:-:S04]  /*23b0*/  VIADD R20, R20, 0xffffffff ;  /* 0xffffffff14147836 */ /* 0x001fc80000000000 */
[----:B------:R-:W-:-:S05]  /*23c0*/  IMAD.WIDE.U32 R20, R20, 0x4, R14 ;  /* 0x0000000414147825 */ /* 0x000fca00078e000e */
[----:B------:R0:W-:Y:S04]  /*23d0*/  STG.E desc[UR12][R20.64], R23 ;  /* 0x0000001714007986 */ /* 0x0001e8000c10190c */
[----:B0-----:R-:W2:Y:S01]  /*23e0*/  LDG.E R21, desc[UR12][R18.64+-0xc] ;  /* 0xfffff40c12157981 */ /* 0x001ea2000c1e1900 */
[----:B-1----:R-:W-:-:S05]  /*23f0*/  IADD3 R23, PT, PT, R22, -0x1, RZ ;  /* 0xffffffff16177810 */ /* 0x002fca0007ffe0ff */
[----:B------:R-:W-:-:S05]  /*2400*/  IMAD.WIDE.U32 R22, R23, 0x4, R16 ;  /* 0x0000000417167825 */ /* 0x000fca00078e0010 */
[----:B--2---:R0:W-:Y:S04]  /*2410*/  STG.E desc[UR12][R22.64], R21 ;  /* 0x0000001516007986 */ /* 0x0041e8000c10190c */
[----:B------:R-:W2:Y:S02]  /*2420*/  LDG.E R20, desc[UR12][R12.64+-0xc] ;  /* 0xfffff40c0c147981 */ /* 0x000ea4000c1e1900 */
[----:B--2---:R-:W-:-:S04]  /*2430*/  SHF.R.U32.HI R20, RZ, R29, R20 ;  /* 0x0000001dff147219 */ /* 0x004fc80000011614 */
[----:B------:R-:W-:-:S05]  /*2440*/  LOP3.LUT R20, R20, 0xff, RZ, 0xc0, !PT ;  /* 0x000000ff14147812 */ /* 0x000fca00078ec0ff */
[----:B------:R-:W-:-:S04]  /*2450*/  IMAD R20, R0, 0x100, R20 ;  /* 0x0000010000147824 */ /* 0x000fc800078e0214 */
[----:B0-----:R-:W-:-:S05]  /*2460*/  IMAD R22, R20, 0x4, R28 ;  /* 0x0000000414167824 */ /* 0x001fca00078e021c */
[----:B------:R-:W0:Y:S02]  /*2470*/  LDS R20, [R22] ;  /* 0x0000000016147984 */ /* 0x000e240000000800 */
[----:B0-----:R-:W-:-:S05]  /*2480*/  VIADD R23, R20, 0xffffffff ;  /* 0xffffffff14177836 */ /* 0x001fca0000000000 */
[----:B------:R-:W-:Y:S01]  /*2490*/  STS [R22], R23 ;  /* 0x0000001716007388 */ /* 0x000fe20000000800 */
[----:B------:R-:W-:Y:S06]  /*24a0*/  BAR.SYNC.DEFER_BLOCKING 0x0 ;  /* 0x0000000000007b1d */ /* 0x000fec0000010000 */
[----:B------:R-:W2:Y:S02]  /*24b0*/  LDG.E R20, desc[UR12][R12.64+-0x10] ;  /* 0xfffff00c0c147981 */ /* 0x000ea4000c1e1900 */
[----:B--2---:R-:W-:-:S04]  /*24c0*/  SHF.R.U32.HI R21, RZ, R29, R20 ;  /* 0x0000001dff157219 */ /* 0x004fc80000011614 */
[----:B------:R-:W-:-:S05]  /*24d0*/  LOP3.LUT R21, R21, 0xff, RZ, 0xc0, !PT ;  /* 0x000000ff15157812 */ /* 0x000fca00078ec0ff */
[----:B------:R-:W-:-:S05]  /*24e0*/  IMAD R21, R0, 0x100, R21 ;  /* 0x0000010000157824 */ /* 0x000fca00078e0215 */
[----:B------:R-:W-:-:S05]  /*24f0*/  LEA R21, R21, R28, 0x2 ;  /* 0x0000001c15157211 */ /* 0x000fca00078e10ff */
[----:B------:R-:W0:Y:S04]  /*2500*/  LDS R23, [R21] ;  /* 0x0000000015177984 */ /* 0x000e280000000800 */
[----:B------:R-:W1:Y:S01]  /*2510*/  LDS R22, [R21] ;  /* 0x0000000015167984 */ /* 0x000e620000000800 */
[----:B0-----:R-:W-:-:S04]  /*2520*/  VIADD R23, R23, 0xffffffff ;  /* 0xffffffff17177836 */ /* 0x001fc80000000000 */
[----:B------:R-:W-:-:S05]  /*2530*/  IMAD.WIDE.U32 R14, R23, 0x4, R14 ;  /* 0x00000004170e7825 */ /* 0x000fca00078e000e */
[----:B------:R-:W-:Y:S04]  /*2540*/  STG.E desc[UR12][R14.64], R20 ;  /* 0x000000140e007986 */ /* 0x000fe8000c10190c */
[----:B------:R-:W2:Y:S01]  /*2550*/  LDG.E R19, desc[UR12][R18.64+-0x10] ;  /* 0xfffff00c12137981 */ /* 0x000ea2000c1e1900 */
[----:B-1----:R-:W-:-:S04]  /*2560*/  VIADD R23, R22, 0xffffffff ;  /* 0xffffffff16177836 */ /* 0x002fc80000000000 */
[----:B------:R-:W-:-:S05]  /*2570*/  IMAD.WIDE.U32 R16, R23, 0x4, R16 ;  /* 0x0000000417107825 */ /* 0x000fca00078e0010 */
[----:B--2---:R-:W-:Y:S04]  /*2580*/  STG.E desc[UR12][R16.64], R19 ;  /* 0x0000001310007986 */ /* 0x004fe8000c10190c */
[----:B------:R-:W2:Y:S01]  /*2590*/  LDG.E R12, desc[UR12][R12.64+-0x10] ;  /* 0xfffff00c0c0c7981 */ /* 0x000ea2000c1e1900 */
[----:B------:R-:W-:-:S05]  /*25a0*/  VIADD R27, R27, 0xfffffffc ;  /* 0xfffffffc1b1b7836 */ /* 0x000fca0000000000 */
[----:B------:R-:W-:Y:S02]  /*25b0*/  ISETP.GT.AND P0, PT, R27, R2, PT ;  /* 0x000000021b00720c */ /* 0x000fe40003f04270 */
[----:B--2---:R-:W-:-:S04]  /*25c0*/  SHF.R.U32.HI R29, RZ, R29, R12 ;  /* 0x0000001dff1d7219 */ /* 0x004fc8000001160c */
[----:B------:R-:W-:-:S05]  /*25d0*/  LOP3.LUT R29, R29, 0xff, RZ, 0xc0, !PT ;  /* 0x000000ff1d1d7812 */ /* 0x000fca00078ec0ff */
[----:B------:R-:W-:-:S04]  /*25e0*/  IMAD R29, R0, 0x100, R29 ;  /* 0x00000100001d7824 */ /* 0x000fc800078e021d */
[----:B------:R-:W-:-:S05]  /*25f0*/  IMAD R29, R29, 0x4, R28 ;  /* 0x000000041d1d7824 */ /* 0x000fca00078e021c */
[----:B------:R-:W0:Y:S02]  /*2600*/  LDS R14, [R29] ;  /* 0x000000001d0e7984 */ /* 0x000e240000000800 */
[----:B0-----:R-:W-:-:S05]  /*2610*/  IADD3 R14, PT, PT, R14, -0x1, RZ ;  /* 0xffffffff0e0e7810 */ /* 0x001fca0007ffe0ff */
[----:B------:R0:W-:Y:S01]  /*2620*/  STS [R29], R14 ;  /* 0x0000000e1d007388 */ /* 0x0001e20000000800 */
[----:B------:R-:W-:Y:S05]  /*2630*/  @P0 BRA `(.L_x_19) ;  /* 0xfffffff800400947 */ /* 0x000fea000383ffff */
.L_x_17:
[----:B------:R-:W-:Y:S05]  /*2640*/  WARPSYNC.ALL ;  /* 0x0000000000007948 */ /* 0x000fea0003800000 */
[----:B------:R-:W-:Y:S01]  /*2650*/  BAR.SYNC.DEFER_BLOCKING 0x0 ;  /* 0x0000000000007b1d */ /* 0x000fe20000010000 */
[----:B------:R-:W-:-:S05]  /*2660*/  IMAD.SHL.U32 R8, R8, 0x100, RZ ;  /* 0x0000010008087824 */ /* 0x000fca00078e00ff */
[----:B------:R-:W-:Y:S05]  /*2670*/  BRA.U UP0, `(.L_x_20) ;  /* 0xffffffdd00287547 */ /* 0x000fea000b83ffff */
[----:B------:R-:W-:Y:S05]  /*2680*/  EXIT ;  /* 0x000000000000794d */ /* 0x000fea0003800000 */
.L_x_21:
[----:B------:R-:W-:-:S00]  /*2690*/  BRA `(.L_x_21) ;  /* 0xfffffffc00fc7947 */ /* 0x000fc0000383ffff */
[----:B------:R-:W-:-:S00]  /*26a0*/  NOP ;  /* 0x0000000000007918 */ /* 0x000fc00000000000 */
        /* <DEDUP_REMOVED lines=13> */
.L_x_22:


//--------------------- .nv.shared._Z9radixsortPjS_S_S_jj --------------------------
	.section	.nv.shared._Z9radixsortPjS_S_S_jj,"aw",@nobits
	.sectionflags	@""
	.align	16
	.zero		1024


//--------------------- .nv.shared.reserved.0     --------------------------
	.section	.nv.shared.reserved.0,"aw",@nobits
	.weak		__nv_reservedSMEM_offset_0_alias
	.size		__nv_reservedSMEM_offset_0_alias, 0, 64
	.other		__nv_reservedSMEM_offset_0_alias,@"STO_CUDA_RESERVED_SHARED STV_DEFAULT"
__nv_reservedSMEM_offset_0_alias:
	.zero		0
	.zero		64


//--------------------- .nv.constant0._Z9radixsortPjS_S_S_jj --------------------------
	.section	.nv.constant0._Z9radixsortPjS_S_S_jj,"a",@progbits
	.sectionflags	@""
	.align	4
.nv.constant0._Z9radixsortPjS_S_S_jj:
	.zero		936


//--------------------- SYMBOLS --------------------------

	.type		.nv.reservedSmem.offset0,@object
	.size		.nv.reservedSmem.offset0,0x4
	.type		.nv.reservedSmem.cap,@object
	.size		.nv.reservedSmem.cap,0x4
